//
// Generated by NVIDIA NVVM Compiler
//
// Compiler Build ID: CL-36424714
// Cuda compilation tools, release 13.0, V13.0.88
// Based on NVVM 20.0.0
//

.version 9.0
.target sm_100
.address_size 64

	// .globl	_Z9vectorSumPfS_S_i

.visible .entry _Z9vectorSumPfS_S_i(
	.param .u64 .ptr .align 1 _Z9vectorSumPfS_S_i_param_0,
	.param .u64 .ptr .align 1 _Z9vectorSumPfS_S_i_param_1,
	.param .u64 .ptr .align 1 _Z9vectorSumPfS_S_i_param_2,
	.param .u32 _Z9vectorSumPfS_S_i_param_3
)
{
	.reg .pred 	%p<2>;
	.reg .b32 	%r<6>;
	.reg .b32 	%f<4>;
	.reg .b64 	%rd<11>;

	ld.param.u64 	%rd1, [_Z9vectorSumPfS_S_i_param_0];
	ld.param.u64 	%rd2, [_Z9vectorSumPfS_S_i_param_1];
	ld.param.u64 	%rd3, [_Z9vectorSumPfS_S_i_param_2];
	ld.param.u32 	%r2, [_Z9vectorSumPfS_S_i_param_3];
	mov.u32 	%r3, %ctaid.x;
	mov.u32 	%r4, %ntid.x;
	mov.u32 	%r5, %tid.x;
	mad.lo.s32 	%r1, %r3, %r4, %r5;
	setp.ge.s32 	%p1, %r1, %r2;
	@%p1 bra 	$L__BB0_2;
	cvta.to.global.u64 	%rd4, %rd1;
	cvta.to.global.u64 	%rd5, %rd2;
	cvta.to.global.u64 	%rd6, %rd3;
	mul.wide.s32 	%rd7, %r1, 4;
	add.s64 	%rd8, %rd4, %rd7;
	ld.global.f32 	%f1, [%rd8];
	add.s64 	%rd9, %rd5, %rd7;
	ld.global.f32 	%f2, [%rd9];
	add.f32 	%f3, %f1, %f2;
	add.s64 	%rd10, %rd6, %rd7;
	st.global.f32 	[%rd10], %f3;
$L__BB0_2:
	ret;

}
	// .globl	_Z19gridStrideVectorSumPfS_S_i
.visible .entry _Z19gridStrideVectorSumPfS_S_i(
	.param .u64 .ptr .align 1 _Z19gridStrideVectorSumPfS_S_i_param_0,
	.param .u64 .ptr .align 1 _Z19gridStrideVectorSumPfS_S_i_param_1,
	.param .u64 .ptr .align 1 _Z19gridStrideVectorSumPfS_S_i_param_2,
	.param .u32 _Z19gridStrideVectorSumPfS_S_i_param_3
)
{
	.reg .pred 	%p<7>;
	.reg .b32 	%r<31>;
	.reg .b32 	%f<16>;
	.reg .b64 	%rd<25>;

	ld.param.u64 	%rd4, [_Z19gridStrideVectorSumPfS_S_i_param_0];
	ld.param.u64 	%rd5, [_Z19gridStrideVectorSumPfS_S_i_param_1];
	ld.param.u64 	%rd6, [_Z19gridStrideVectorSumPfS_S_i_param_2];
	ld.param.u32 	%r12, [_Z19gridStrideVectorSumPfS_S_i_param_3];
	cvta.to.global.u64 	%rd1, %rd6;
	cvta.to.global.u64 	%rd2, %rd5;
	cvta.to.global.u64 	%rd3, %rd4;
	mov.u32 	%r13, %ctaid.x;
	mov.u32 	%r14, %ntid.x;
	mov.u32 	%r15, %tid.x;
	mad.lo.s32 	%r29, %r13, %r14, %r15;
	mov.u32 	%r16, %nctaid.x;
	mul.lo.s32 	%r2, %r16, %r14;
	setp.ge.s32 	%p1, %r29, %r12;
	@%p1 bra 	$L__BB1_7;
	add.s32 	%r17, %r29, %r2;
	max.s32 	%r18, %r12, %r17;
	setp.lt.s32 	%p2, %r17, %r12;
	selp.u32 	%r19, 1, 0, %p2;
	add.s32 	%r20, %r17, %r19;
	sub.s32 	%r21, %r18, %r20;
	div.u32 	%r22, %r21, %r2;
	add.s32 	%r3, %r22, %r19;
	and.b32  	%r23, %r3, 3;
	setp.eq.s32 	%p3, %r23, 3;
	@%p3 bra 	$L__BB1_4;
	add.s32 	%r24, %r3, 1;
	and.b32  	%r25, %r24, 3;
	neg.s32 	%r27, %r25;
$L__BB1_3:
	.pragma "nounroll";
	mul.wide.s32 	%rd7, %r29, 4;
	add.s64 	%rd8, %rd1, %rd7;
	add.s64 	%rd9, %rd2, %rd7;
	add.s64 	%rd10, %rd3, %rd7;
	ld.global.f32 	%f1, [%rd10];
	ld.global.f32 	%f2, [%rd9];
	add.f32 	%f3, %f1, %f2;
	st.global.f32 	[%rd8], %f3;
	add.s32 	%r29, %r29, %r2;
	add.s32 	%r27, %r27, 1;
	setp.ne.s32 	%p4, %r27, 0;
	@%p4 bra 	$L__BB1_3;
$L__BB1_4:
	setp.lt.u32 	%p5, %r3, 3;
	@%p5 bra 	$L__BB1_7;
	mul.wide.s32 	%rd15, %r2, 4;
	shl.b32 	%r26, %r2, 2;
$L__BB1_6:
	mul.wide.s32 	%rd11, %r29, 4;
	add.s64 	%rd12, %rd3, %rd11;
	ld.global.f32 	%f4, [%rd12];
	add.s64 	%rd13, %rd2, %rd11;
	ld.global.f32 	%f5, [%rd13];
	add.f32 	%f6, %f4, %f5;
	add.s64 	%rd14, %rd1, %rd11;
	st.global.f32 	[%rd14], %f6;
	add.s64 	%rd16, %rd12, %rd15;
	ld.global.f32 	%f7, [%rd16];
	add.s64 	%rd17, %rd13, %rd15;
	ld.global.f32 	%f8, [%rd17];
	add.f32 	%f9, %f7, %f8;
	add.s64 	%rd18, %rd14, %rd15;
	st.global.f32 	[%rd18], %f9;
	add.s64 	%rd19, %rd16, %rd15;
	ld.global.f32 	%f10, [%rd19];
	add.s64 	%rd20, %rd17, %rd15;
	ld.global.f32 	%f11, [%rd20];
	add.f32 	%f12, %f10, %f11;
	add.s64 	%rd21, %rd18, %rd15;
	st.global.f32 	[%rd21], %f12;
	add.s64 	%rd22, %rd19, %rd15;
	ld.global.f32 	%f13, [%rd22];
	add.s64 	%rd23, %rd20, %rd15;
	ld.global.f32 	%f14, [%rd23];
	add.f32 	%f15, %f13, %f14;
	add.s64 	%rd24, %rd21, %rd15;
	st.global.f32 	[%rd24], %f15;
	add.s32 	%r29, %r26, %r29;
	setp.lt.s32 	%p6, %r29, %r12;
	@%p6 bra 	$L__BB1_6;
$L__BB1_7:
	ret;

}
	// .globl	_Z19vectorizedVectorSumPfS_S_i
.visible .entry _Z19vectorizedVectorSumPfS_S_i(
	.param .u64 .ptr .align 1 _Z19vectorizedVectorSumPfS_S_i_param_0,
	.param .u64 .ptr .align 1 _Z19vectorizedVectorSumPfS_S_i_param_1,
	.param .u64 .ptr .align 1 _Z19vectorizedVectorSumPfS_S_i_param_2,
	.param .u32 _Z19vectorizedVectorSumPfS_S_i_param_3
)
{
	.reg .pred 	%p<13>;
	.reg .b32 	%r<39>;
	.reg .b32 	%f<100>;
	.reg .b64 	%rd<30>;

	ld.param.u64 	%rd7, [_Z19vectorizedVectorSumPfS_S_i_param_0];
	ld.param.u64 	%rd8, [_Z19vectorizedVectorSumPfS_S_i_param_1];
	ld.param.u64 	%rd9, [_Z19vectorizedVectorSumPfS_S_i_param_2];
	ld.param.u32 	%r23, [_Z19vectorizedVectorSumPfS_S_i_param_3];
	cvta.to.global.u64 	%rd1, %rd9;
	cvta.to.global.u64 	%rd2, %rd8;
	cvta.to.global.u64 	%rd3, %rd7;
	mov.u32 	%r24, %ctaid.x;
	mov.u32 	%r25, %ntid.x;
	mov.u32 	%r26, %tid.x;
	mad.lo.s32 	%r1, %r24, %r25, %r26;
	shl.b32 	%r2, %r1, 2;
	shr.s32 	%r27, %r23, 31;
	shr.u32 	%r28, %r27, 30;
	add.s32 	%r29, %r23, %r28;
	and.b32  	%r34, %r29, -4;
	setp.ge.s32 	%p1, %r2, %r34;
	@%p1 bra 	$L__BB2_2;
	mul.wide.s32 	%rd10, %r2, 4;
	add.s64 	%rd11, %rd3, %rd10;
	ld.global.v4.f32 	{%f1, %f2, %f3, %f4}, [%rd11];
	add.s64 	%rd12, %rd2, %rd10;
	ld.global.v4.f32 	{%f5, %f6, %f7, %f8}, [%rd12];
	add.f32 	%f9, %f1, %f5;
	add.f32 	%f10, %f2, %f6;
	add.f32 	%f11, %f3, %f7;
	add.f32 	%f12, %f4, %f8;
	add.s64 	%rd13, %rd1, %rd10;
	st.global.v4.f32 	[%rd13], {%f9, %f10, %f11, %f12};
$L__BB2_2:
	setp.ne.s32 	%p2, %r1, 0;
	setp.ge.s32 	%p3, %r34, %r23;
	or.pred  	%p4, %p2, %p3;
	@%p4 bra 	$L__BB2_15;
	sub.s32 	%r4, %r23, %r34;
	and.b32  	%r5, %r4, 15;
	sub.s32 	%r30, %r34, %r23;
	setp.gt.u32 	%p5, %r30, -16;
	@%p5 bra 	$L__BB2_6;
	and.b32  	%r31, %r4, -16;
	neg.s32 	%r32, %r31;
	add.s64 	%rd4, %rd3, 32;
	add.s64 	%rd5, %rd2, 32;
	add.s64 	%rd6, %rd1, 32;
$L__BB2_5:
	.pragma "nounroll";
	mul.wide.s32 	%rd14, %r34, 4;
	add.s64 	%rd15, %rd4, %rd14;
	add.s64 	%rd16, %rd5, %rd14;
	add.s64 	%rd17, %rd6, %rd14;
	ld.global.f32 	%f13, [%rd15+-32];
	ld.global.f32 	%f14, [%rd16+-32];
	add.f32 	%f15, %f13, %f14;
	st.global.f32 	[%rd17+-32], %f15;
	ld.global.f32 	%f16, [%rd15+-28];
	ld.global.f32 	%f17, [%rd16+-28];
	add.f32 	%f18, %f16, %f17;
	st.global.f32 	[%rd17+-28], %f18;
	ld.global.f32 	%f19, [%rd15+-24];
	ld.global.f32 	%f20, [%rd16+-24];
	add.f32 	%f21, %f19, %f20;
	st.global.f32 	[%rd17+-24], %f21;
	ld.global.f32 	%f22, [%rd15+-20];
	ld.global.f32 	%f23, [%rd16+-20];
	add.f32 	%f24, %f22, %f23;
	st.global.f32 	[%rd17+-20], %f24;
	ld.global.f32 	%f25, [%rd15+-16];
	ld.global.f32 	%f26, [%rd16+-16];
	add.f32 	%f27, %f25, %f26;
	st.global.f32 	[%rd17+-16], %f27;
	ld.global.f32 	%f28, [%rd15+-12];
	ld.global.f32 	%f29, [%rd16+-12];
	add.f32 	%f30, %f28, %f29;
	st.global.f32 	[%rd17+-12], %f30;
	ld.global.f32 	%f31, [%rd15+-8];
	ld.global.f32 	%f32, [%rd16+-8];
	add.f32 	%f33, %f31, %f32;
	st.global.f32 	[%rd17+-8], %f33;
	ld.global.f32 	%f34, [%rd15+-4];
	ld.global.f32 	%f35, [%rd16+-4];
	add.f32 	%f36, %f34, %f35;
	st.global.f32 	[%rd17+-4], %f36;
	ld.global.f32 	%f37, [%rd15];
	ld.global.f32 	%f38, [%rd16];
	add.f32 	%f39, %f37, %f38;
	st.global.f32 	[%rd17], %f39;
	ld.global.f32 	%f40, [%rd15+4];
	ld.global.f32 	%f41, [%rd16+4];
	add.f32 	%f42, %f40, %f41;
	st.global.f32 	[%rd17+4], %f42;
	ld.global.f32 	%f43, [%rd15+8];
	ld.global.f32 	%f44, [%rd16+8];
	add.f32 	%f45, %f43, %f44;
	st.global.f32 	[%rd17+8], %f45;
	ld.global.f32 	%f46, [%rd15+12];
	ld.global.f32 	%f47, [%rd16+12];
	add.f32 	%f48, %f46, %f47;
	st.global.f32 	[%rd17+12], %f48;
	ld.global.f32 	%f49, [%rd15+16];
	ld.global.f32 	%f50, [%rd16+16];
	add.f32 	%f51, %f49, %f50;
	st.global.f32 	[%rd17+16], %f51;
	ld.global.f32 	%f52, [%rd15+20];
	ld.global.f32 	%f53, [%rd16+20];
	add.f32 	%f54, %f52, %f53;
	st.global.f32 	[%rd17+20], %f54;
	ld.global.f32 	%f55, [%rd15+24];
	ld.global.f32 	%f56, [%rd16+24];
	add.f32 	%f57, %f55, %f56;
	st.global.f32 	[%rd17+24], %f57;
	ld.global.f32 	%f58, [%rd15+28];
	ld.global.f32 	%f59, [%rd16+28];
	add.f32 	%f60, %f58, %f59;
	st.global.f32 	[%rd17+28], %f60;
	add.s32 	%r34, %r34, 16;
	add.s32 	%r32, %r32, 16;
	setp.ne.s32 	%p6, %r32, 0;
	@%p6 bra 	$L__BB2_5;
$L__BB2_6:
	setp.eq.s32 	%p7, %r5, 0;
	@%p7 bra 	$L__BB2_15;
	and.b32  	%r12, %r4, 7;
	setp.lt.u32 	%p8, %r5, 8;
	@%p8 bra 	$L__BB2_9;
	mul.wide.s32 	%rd18, %r34, 4;
	add.s64 	%rd19, %rd3, %rd18;
	ld.global.f32 	%f61, [%rd19];
	add.s64 	%rd20, %rd2, %rd18;
	ld.global.f32 	%f62, [%rd20];
	add.f32 	%f63, %f61, %f62;
	add.s64 	%rd21, %rd1, %rd18;
	st.global.f32 	[%rd21], %f63;
	ld.global.f32 	%f64, [%rd19+4];
	ld.global.f32 	%f65, [%rd20+4];
	add.f32 	%f66, %f64, %f65;
	st.global.f32 	[%rd21+4], %f66;
	ld.global.f32 	%f67, [%rd19+8];
	ld.global.f32 	%f68, [%rd20+8];
	add.f32 	%f69, %f67, %f68;
	st.global.f32 	[%rd21+8], %f69;
	ld.global.f32 	%f70, [%rd19+12];
	ld.global.f32 	%f71, [%rd20+12];
	add.f32 	%f72, %f70, %f71;
	st.global.f32 	[%rd21+12], %f72;
	ld.global.f32 	%f73, [%rd19+16];
	ld.global.f32 	%f74, [%rd20+16];
	add.f32 	%f75, %f73, %f74;
	st.global.f32 	[%rd21+16], %f75;
	ld.global.f32 	%f76, [%rd19+20];
	ld.global.f32 	%f77, [%rd20+20];
	add.f32 	%f78, %f76, %f77;
	st.global.f32 	[%rd21+20], %f78;
	ld.global.f32 	%f79, [%rd19+24];
	ld.global.f32 	%f80, [%rd20+24];
	add.f32 	%f81, %f79, %f80;
	st.global.f32 	[%rd21+24], %f81;
	ld.global.f32 	%f82, [%rd19+28];
	ld.global.f32 	%f83, [%rd20+28];
	add.f32 	%f84, %f82, %f83;
	st.global.f32 	[%rd21+28], %f84;
	add.s32 	%r34, %r34, 8;
$L__BB2_9:
	setp.eq.s32 	%p9, %r12, 0;
	@%p9 bra 	$L__BB2_15;
	and.b32  	%r15, %r23, 3;
	setp.lt.u32 	%p10, %r12, 4;
	@%p10 bra 	$L__BB2_12;
	mul.wide.s32 	%rd22, %r34, 4;
	add.s64 	%rd23, %rd3, %rd22;
	ld.global.f32 	%f85, [%rd23];
	add.s64 	%rd24, %rd2, %rd22;
	ld.global.f32 	%f86, [%rd24];
	add.f32 	%f87, %f85, %f86;
	add.s64 	%rd25, %rd1, %rd22;
	st.global.f32 	[%rd25], %f87;
	ld.global.f32 	%f88, [%rd23+4];
	ld.global.f32 	%f89, [%rd24+4];
	add.f32 	%f90, %f88, %f89;
	st.global.f32 	[%rd25+4], %f90;
	ld.global.f32 	%f91, [%rd23+8];
	ld.global.f32 	%f92, [%rd24+8];
	add.f32 	%f93, %f91, %f92;
	st.global.f32 	[%rd25+8], %f93;
	ld.global.f32 	%f94, [%rd23+12];
	ld.global.f32 	%f95, [%rd24+12];
	add.f32 	%f96, %f94, %f95;
	st.global.f32 	[%rd25+12], %f96;
	add.s32 	%r34, %r34, 4;
$L__BB2_12:
	setp.eq.s32 	%p11, %r15, 0;
	@%p11 bra 	$L__BB2_15;
	neg.s32 	%r37, %r15;
$L__BB2_14:
	.pragma "nounroll";
	mul.wide.s32 	%rd26, %r34, 4;
	add.s64 	%rd27, %rd1, %rd26;
	add.s64 	%rd28, %rd2, %rd26;
	add.s64 	%rd29, %rd3, %rd26;
	ld.global.f32 	%f97, [%rd29];
	ld.global.f32 	%f98, [%rd28];
	add.f32 	%f99, %f97, %f98;
	st.global.f32 	[%rd27], %f99;
	add.s32 	%r34, %r34, 1;
	add.s32 	%r37, %r37, 1;
	setp.ne.s32 	%p12, %r37, 0;
	@%p12 bra 	$L__BB2_14;
$L__BB2_15:
	ret;

}
	// .globl	_Z23gridVectorizedVectorSumPfS_S_i
.visible .entry _Z23gridVectorizedVectorSumPfS_S_i(
	.param .u64 .ptr .align 1 _Z23gridVectorizedVectorSumPfS_S_i_param_0,
	.param .u64 .ptr .align 1 _Z23gridVectorizedVectorSumPfS_S_i_param_1,
	.param .u64 .ptr .align 1 _Z23gridVectorizedVectorSumPfS_S_i_param_2,
	.param .u32 _Z23gridVectorizedVectorSumPfS_S_i_param_3
)
{
	.reg .pred 	%p<18>;
	.reg .b32 	%r<66>;
	.reg .b32 	%f<148>;
	.reg .b64 	%rd<44>;

	ld.param.u64 	%rd7, [_Z23gridVectorizedVectorSumPfS_S_i_param_0];
	ld.param.u64 	%rd8, [_Z23gridVectorizedVectorSumPfS_S_i_param_1];
	ld.param.u64 	%rd9, [_Z23gridVectorizedVectorSumPfS_S_i_param_2];
	ld.param.u32 	%r33, [_Z23gridVectorizedVectorSumPfS_S_i_param_3];
	cvta.to.global.u64 	%rd1, %rd9;
	cvta.to.global.u64 	%rd2, %rd8;
	cvta.to.global.u64 	%rd3, %rd7;
	mov.u32 	%r34, %ctaid.x;
	mov.u32 	%r35, %ntid.x;
	mov.u32 	%r36, %tid.x;
	mad.lo.s32 	%r1, %r34, %r35, %r36;
	shl.b32 	%r57, %r1, 2;
	mov.u32 	%r37, %nctaid.x;
	mul.lo.s32 	%r38, %r35, %r37;
	shl.b32 	%r3, %r38, 2;
	shr.s32 	%r39, %r33, 31;
	shr.u32 	%r40, %r39, 30;
	add.s32 	%r41, %r33, %r40;
	and.b32  	%r61, %r41, -4;
	setp.ge.s32 	%p1, %r57, %r61;
	@%p1 bra 	$L__BB3_7;
	add.s32 	%r42, %r3, %r57;
	max.s32 	%r43, %r61, %r42;
	sub.s32 	%r44, %r43, %r3;
	setp.ne.s32 	%p2, %r44, %r57;
	selp.u32 	%r45, 1, 0, %p2;
	add.s32 	%r46, %r57, %r45;
	sub.s32 	%r47, %r44, %r46;
	div.u32 	%r48, %r47, %r3;
	add.s32 	%r5, %r48, %r45;
	and.b32  	%r49, %r5, 3;
	setp.eq.s32 	%p3, %r49, 3;
	@%p3 bra 	$L__BB3_4;
	add.s32 	%r50, %r5, 1;
	and.b32  	%r51, %r50, 3;
	neg.s32 	%r55, %r51;
$L__BB3_3:
	.pragma "nounroll";
	mul.wide.s32 	%rd10, %r57, 4;
	add.s64 	%rd11, %rd1, %rd10;
	add.s64 	%rd12, %rd2, %rd10;
	add.s64 	%rd13, %rd3, %rd10;
	ld.global.v4.f32 	{%f1, %f2, %f3, %f4}, [%rd13];
	ld.global.v4.f32 	{%f5, %f6, %f7, %f8}, [%rd12];
	add.f32 	%f9, %f1, %f5;
	add.f32 	%f10, %f2, %f6;
	add.f32 	%f11, %f3, %f7;
	add.f32 	%f12, %f4, %f8;
	st.global.v4.f32 	[%rd11], {%f9, %f10, %f11, %f12};
	add.s32 	%r57, %r57, %r3;
	add.s32 	%r55, %r55, 1;
	setp.ne.s32 	%p4, %r55, 0;
	@%p4 bra 	$L__BB3_3;
$L__BB3_4:
	setp.lt.u32 	%p5, %r5, 3;
	@%p5 bra 	$L__BB3_7;
	mul.wide.s32 	%rd18, %r3, 4;
	shl.b32 	%r52, %r3, 2;
$L__BB3_6:
	mul.wide.s32 	%rd14, %r57, 4;
	add.s64 	%rd15, %rd3, %rd14;
	ld.global.v4.f32 	{%f13, %f14, %f15, %f16}, [%rd15];
	add.s64 	%rd16, %rd2, %rd14;
	ld.global.v4.f32 	{%f17, %f18, %f19, %f20}, [%rd16];
	add.f32 	%f21, %f13, %f17;
	add.f32 	%f22, %f14, %f18;
	add.f32 	%f23, %f15, %f19;
	add.f32 	%f24, %f16, %f20;
	add.s64 	%rd17, %rd1, %rd14;
	st.global.v4.f32 	[%rd17], {%f21, %f22, %f23, %f24};
	add.s64 	%rd19, %rd15, %rd18;
	ld.global.v4.f32 	{%f25, %f26, %f27, %f28}, [%rd19];
	add.s64 	%rd20, %rd16, %rd18;
	ld.global.v4.f32 	{%f29, %f30, %f31, %f32}, [%rd20];
	add.f32 	%f33, %f25, %f29;
	add.f32 	%f34, %f26, %f30;
	add.f32 	%f35, %f27, %f31;
	add.f32 	%f36, %f28, %f32;
	add.s64 	%rd21, %rd17, %rd18;
	st.global.v4.f32 	[%rd21], {%f33, %f34, %f35, %f36};
	add.s64 	%rd22, %rd19, %rd18;
	ld.global.v4.f32 	{%f37, %f38, %f39, %f40}, [%rd22];
	add.s64 	%rd23, %rd20, %rd18;
	ld.global.v4.f32 	{%f41, %f42, %f43, %f44}, [%rd23];
	add.f32 	%f45, %f37, %f41;
	add.f32 	%f46, %f38, %f42;
	add.f32 	%f47, %f39, %f43;
	add.f32 	%f48, %f40, %f44;
	add.s64 	%rd24, %rd21, %rd18;
	st.global.v4.f32 	[%rd24], {%f45, %f46, %f47, %f48};
	add.s64 	%rd25, %rd22, %rd18;
	ld.global.v4.f32 	{%f49, %f50, %f51, %f52}, [%rd25];
	add.s64 	%rd26, %rd23, %rd18;
	ld.global.v4.f32 	{%f53, %f54, %f55, %f56}, [%rd26];
	add.f32 	%f57, %f49, %f53;
	add.f32 	%f58, %f50, %f54;
	add.f32 	%f59, %f51, %f55;
	add.f32 	%f60, %f52, %f56;
	add.s64 	%rd27, %rd24, %rd18;
	st.global.v4.f32 	[%rd27], {%f57, %f58, %f59, %f60};
	add.s32 	%r57, %r52, %r57;
	setp.lt.s32 	%p6, %r57, %r61;
	@%p6 bra 	$L__BB3_6;
$L__BB3_7:
	setp.ne.s32 	%p7, %r1, 0;
	setp.ge.s32 	%p8, %r61, %r33;
	or.pred  	%p9, %p7, %p8;
	@%p9 bra 	$L__BB3_20;
	sub.s32 	%r14, %r33, %r61;
	and.b32  	%r15, %r14, 15;
	sub.s32 	%r53, %r61, %r33;
	setp.gt.u32 	%p10, %r53, -16;
	@%p10 bra 	$L__BB3_11;
	and.b32  	%r54, %r14, -16;
	neg.s32 	%r59, %r54;
	add.s64 	%rd4, %rd3, 32;
	add.s64 	%rd5, %rd2, 32;
	add.s64 	%rd6, %rd1, 32;
$L__BB3_10:
	.pragma "nounroll";
	mul.wide.s32 	%rd28, %r61, 4;
	add.s64 	%rd29, %rd4, %rd28;
	add.s64 	%rd30, %rd5, %rd28;
	add.s64 	%rd31, %rd6, %rd28;
	ld.global.f32 	%f61, [%rd29+-32];
	ld.global.f32 	%f62, [%rd30+-32];
	add.f32 	%f63, %f61, %f62;
	st.global.f32 	[%rd31+-32], %f63;
	ld.global.f32 	%f64, [%rd29+-28];
	ld.global.f32 	%f65, [%rd30+-28];
	add.f32 	%f66, %f64, %f65;
	st.global.f32 	[%rd31+-28], %f66;
	ld.global.f32 	%f67, [%rd29+-24];
	ld.global.f32 	%f68, [%rd30+-24];
	add.f32 	%f69, %f67, %f68;
	st.global.f32 	[%rd31+-24], %f69;
	ld.global.f32 	%f70, [%rd29+-20];
	ld.global.f32 	%f71, [%rd30+-20];
	add.f32 	%f72, %f70, %f71;
	st.global.f32 	[%rd31+-20], %f72;
	ld.global.f32 	%f73, [%rd29+-16];
	ld.global.f32 	%f74, [%rd30+-16];
	add.f32 	%f75, %f73, %f74;
	st.global.f32 	[%rd31+-16], %f75;
	ld.global.f32 	%f76, [%rd29+-12];
	ld.global.f32 	%f77, [%rd30+-12];
	add.f32 	%f78, %f76, %f77;
	st.global.f32 	[%rd31+-12], %f78;
	ld.global.f32 	%f79, [%rd29+-8];
	ld.global.f32 	%f80, [%rd30+-8];
	add.f32 	%f81, %f79, %f80;
	st.global.f32 	[%rd31+-8], %f81;
	ld.global.f32 	%f82, [%rd29+-4];
	ld.global.f32 	%f83, [%rd30+-4];
	add.f32 	%f84, %f82, %f83;
	st.global.f32 	[%rd31+-4], %f84;
	ld.global.f32 	%f85, [%rd29];
	ld.global.f32 	%f86, [%rd30];
	add.f32 	%f87, %f85, %f86;
	st.global.f32 	[%rd31], %f87;
	ld.global.f32 	%f88, [%rd29+4];
	ld.global.f32 	%f89, [%rd30+4];
	add.f32 	%f90, %f88, %f89;
	st.global.f32 	[%rd31+4], %f90;
	ld.global.f32 	%f91, [%rd29+8];
	ld.global.f32 	%f92, [%rd30+8];
	add.f32 	%f93, %f91, %f92;
	st.global.f32 	[%rd31+8], %f93;
	ld.global.f32 	%f94, [%rd29+12];
	ld.global.f32 	%f95, [%rd30+12];
	add.f32 	%f96, %f94, %f95;
	st.global.f32 	[%rd31+12], %f96;
	ld.global.f32 	%f97, [%rd29+16];
	ld.global.f32 	%f98, [%rd30+16];
	add.f32 	%f99, %f97, %f98;
	st.global.f32 	[%rd31+16], %f99;
	ld.global.f32 	%f100, [%rd29+20];
	ld.global.f32 	%f101, [%rd30+20];
	add.f32 	%f102, %f100, %f101;
	st.global.f32 	[%rd31+20], %f102;
	ld.global.f32 	%f103, [%rd29+24];
	ld.global.f32 	%f104, [%rd30+24];
	add.f32 	%f105, %f103, %f104;
	st.global.f32 	[%rd31+24], %f105;
	ld.global.f32 	%f106, [%rd29+28];
	ld.global.f32 	%f107, [%rd30+28];
	add.f32 	%f108, %f106, %f107;
	st.global.f32 	[%rd31+28], %f108;
	add.s32 	%r61, %r61, 16;
	add.s32 	%r59, %r59, 16;
	setp.ne.s32 	%p11, %r59, 0;
	@%p11 bra 	$L__BB3_10;
$L__BB3_11:
	setp.eq.s32 	%p12, %r15, 0;
	@%p12 bra 	$L__BB3_20;
	and.b32  	%r22, %r14, 7;
	setp.lt.u32 	%p13, %r15, 8;
	@%p13 bra 	$L__BB3_14;
	mul.wide.s32 	%rd32, %r61, 4;
	add.s64 	%rd33, %rd3, %rd32;
	ld.global.f32 	%f109, [%rd33];
	add.s64 	%rd34, %rd2, %rd32;
	ld.global.f32 	%f110, [%rd34];
	add.f32 	%f111, %f109, %f110;
	add.s64 	%rd35, %rd1, %rd32;
	st.global.f32 	[%rd35], %f111;
	ld.global.f32 	%f112, [%rd33+4];
	ld.global.f32 	%f113, [%rd34+4];
	add.f32 	%f114, %f112, %f113;
	st.global.f32 	[%rd35+4], %f114;
	ld.global.f32 	%f115, [%rd33+8];
	ld.global.f32 	%f116, [%rd34+8];
	add.f32 	%f117, %f115, %f116;
	st.global.f32 	[%rd35+8], %f117;
	ld.global.f32 	%f118, [%rd33+12];
	ld.global.f32 	%f119, [%rd34+12];
	add.f32 	%f120, %f118, %f119;
	st.global.f32 	[%rd35+12], %f120;
	ld.global.f32 	%f121, [%rd33+16];
	ld.global.f32 	%f122, [%rd34+16];
	add.f32 	%f123, %f121, %f122;
	st.global.f32 	[%rd35+16], %f123;
	ld.global.f32 	%f124, [%rd33+20];
	ld.global.f32 	%f125, [%rd34+20];
	add.f32 	%f126, %f124, %f125;
	st.global.f32 	[%rd35+20], %f126;
	ld.global.f32 	%f127, [%rd33+24];
	ld.global.f32 	%f128, [%rd34+24];
	add.f32 	%f129, %f127, %f128;
	st.global.f32 	[%rd35+24], %f129;
	ld.global.f32 	%f130, [%rd33+28];
	ld.global.f32 	%f131, [%rd34+28];
	add.f32 	%f132, %f130, %f131;
	st.global.f32 	[%rd35+28], %f132;
	add.s32 	%r61, %r61, 8;
$L__BB3_14:
	setp.eq.s32 	%p14, %r22, 0;
	@%p14 bra 	$L__BB3_20;
	and.b32  	%r25, %r33, 3;
	setp.lt.u32 	%p15, %r22, 4;
	@%p15 bra 	$L__BB3_17;
	mul.wide.s32 	%rd36, %r61, 4;
	add.s64 	%rd37, %rd3, %rd36;
	ld.global.f32 	%f133, [%rd37];
	add.s64 	%rd38, %rd2, %rd36;
	ld.global.f32 	%f134, [%rd38];
	add.f32 	%f135, %f133, %f134;
	add.s64 	%rd39, %rd1, %rd36;
	st.global.f32 	[%rd39], %f135;
	ld.global.f32 	%f136, [%rd37+4];
	ld.global.f32 	%f137, [%rd38+4];
	add.f32 	%f138, %f136, %f137;
	st.global.f32 	[%rd39+4], %f138;
	ld.global.f32 	%f139, [%rd37+8];
	ld.global.f32 	%f140, [%rd38+8];
	add.f32 	%f141, %f139, %f140;
	st.global.f32 	[%rd39+8], %f141;
	ld.global.f32 	%f142, [%rd37+12];
	ld.global.f32 	%f143, [%rd38+12];
	add.f32 	%f144, %f142, %f143;
	st.global.f32 	[%rd39+12], %f144;
	add.s32 	%r61, %r61, 4;
$L__BB3_17:
	setp.eq.s32 	%p16, %r25, 0;
	@%p16 bra 	$L__BB3_20;
	neg.s32 	%r64, %r25;
$L__BB3_19:
	.pragma "nounroll";
	mul.wide.s32 	%rd40, %r61, 4;
	add.s64 	%rd41, %rd1, %rd40;
	add.s64 	%rd42, %rd2, %rd40;
	add.s64 	%rd43, %rd3, %rd40;
	ld.global.f32 	%f145, [%rd43];
	ld.global.f32 	%f146, [%rd42];
	add.f32 	%f147, %f145, %f146;
	st.global.f32 	[%rd41], %f147;
	add.s32 	%r61, %r61, 1;
	add.s32 	%r64, %r64, 1;
	setp.ne.s32 	%p17, %r64, 0;
	@%p17 bra 	$L__BB3_19;
$L__BB3_20:
	ret;

}
	// .globl	_Z26ILPVectorizedGridVectorSumPfS_S_i
.visible .entry _Z26ILPVectorizedGridVectorSumPfS_S_i(
	.param .u64 .ptr .align 1 _Z26ILPVectorizedGridVectorSumPfS_S_i_param_0,
	.param .u64 .ptr .align 1 _Z26ILPVectorizedGridVectorSumPfS_S_i_param_1,
	.param .u64 .ptr .align 1 _Z26ILPVectorizedGridVectorSumPfS_S_i_param_2,
	.param .u32 _Z26ILPVectorizedGridVectorSumPfS_S_i_param_3
)
{
	.reg .pred 	%p<20>;
	.reg .b32 	%r<56>;
	.reg .b32 	%f<233>;
	.reg .b64 	%rd<54>;

	ld.param.u64 	%rd10, [_Z26ILPVectorizedGridVectorSumPfS_S_i_param_0];
	ld.param.u64 	%rd11, [_Z26ILPVectorizedGridVectorSumPfS_S_i_param_1];
	ld.param.u32 	%r28, [_Z26ILPVectorizedGridVectorSumPfS_S_i_param_3];
	cvta.to.global.u64 	%rd1, %rd11;
	cvta.to.global.u64 	%rd2, %rd10;
	mov.u32 	%r29, %ctaid.x;
	mov.u32 	%r1, %ntid.x;
	mov.u32 	%r30, %tid.x;
	mad.lo.s32 	%r2, %r29, %r1, %r30;
	shr.s32 	%r31, %r28, 31;
	shr.u32 	%r32, %r31, 30;
	add.s32 	%r33, %r28, %r32;
	shr.s32 	%r3, %r33, 2;
	setp.ge.s32 	%p1, %r2, %r3;
	@%p1 bra 	$L__BB4_15;
	mov.u32 	%r48, %r2;
$L__BB4_2:
	add.s32 	%r34, %r48, %r1;
	add.s32 	%r5, %r34, %r1;
	setp.ge.s32 	%p2, %r34, %r3;
	mul.wide.s32 	%rd12, %r48, 16;
	add.s64 	%rd13, %rd2, %rd12;
	ld.global.v4.f32 	{%f28, %f27, %f26, %f25}, [%rd13];
	add.s64 	%rd14, %rd1, %rd12;
	ld.global.v4.f32 	{%f32, %f31, %f30, %f29}, [%rd14];
	@%p2 bra 	$L__BB4_4;
	shl.b32 	%r35, %r1, 4;
	cvt.u64.u32 	%rd15, %r35;
	mul.wide.s32 	%rd16, %r48, 16;
	add.s64 	%rd17, %rd2, %rd16;
	add.s64 	%rd18, %rd17, %rd15;
	ld.global.v4.f32 	{%f212, %f211, %f210, %f209}, [%rd18];
	add.s64 	%rd19, %rd1, %rd16;
	add.s64 	%rd20, %rd19, %rd15;
	ld.global.v4.f32 	{%f216, %f215, %f214, %f213}, [%rd20];
$L__BB4_4:
	setp.ge.s32 	%p3, %r5, %r3;
	@%p3 bra 	$L__BB4_6;
	mul.wide.s32 	%rd21, %r5, 16;
	add.s64 	%rd22, %rd2, %rd21;
	ld.global.v4.f32 	{%f220, %f219, %f218, %f217}, [%rd22];
	add.s64 	%rd23, %rd1, %rd21;
	ld.global.v4.f32 	{%f224, %f223, %f222, %f221}, [%rd23];
$L__BB4_6:
	add.s32 	%r36, %r5, %r1;
	setp.ge.s32 	%p4, %r36, %r3;
	@%p4 bra 	$L__BB4_8;
	add.s32 	%r37, %r5, %r1;
	mul.wide.s32 	%rd24, %r37, 16;
	add.s64 	%rd25, %rd2, %rd24;
	ld.global.v4.f32 	{%f228, %f227, %f226, %f225}, [%rd25];
	add.s64 	%rd26, %rd1, %rd24;
	ld.global.v4.f32 	{%f232, %f231, %f230, %f229}, [%rd26];
$L__BB4_8:
	ld.param.u64 	%rd51, [_Z26ILPVectorizedGridVectorSumPfS_S_i_param_2];
	add.s32 	%r38, %r48, %r1;
	setp.ge.s32 	%p5, %r38, %r3;
	add.f32 	%f82, %f28, %f32;
	add.f32 	%f83, %f27, %f31;
	add.f32 	%f84, %f26, %f30;
	add.f32 	%f85, %f25, %f29;
	cvta.to.global.u64 	%rd27, %rd51;
	mul.wide.s32 	%rd28, %r48, 16;
	add.s64 	%rd3, %rd27, %rd28;
	st.global.v4.f32 	[%rd3], {%f82, %f83, %f84, %f85};
	@%p5 bra 	$L__BB4_10;
	add.f32 	%f86, %f212, %f216;
	add.f32 	%f87, %f211, %f215;
	add.f32 	%f88, %f210, %f214;
	add.f32 	%f89, %f209, %f213;
	shl.b32 	%r39, %r1, 4;
	cvt.u64.u32 	%rd29, %r39;
	add.s64 	%rd30, %rd3, %rd29;
	st.global.v4.f32 	[%rd30], {%f86, %f87, %f88, %f89};
$L__BB4_10:
	ld.param.u64 	%rd52, [_Z26ILPVectorizedGridVectorSumPfS_S_i_param_2];
	cvta.to.global.u64 	%rd4, %rd52;
	@%p3 bra 	$L__BB4_12;
	add.f32 	%f90, %f220, %f224;
	add.f32 	%f91, %f219, %f223;
	add.f32 	%f92, %f218, %f222;
	add.f32 	%f93, %f217, %f221;
	mul.wide.s32 	%rd31, %r5, 16;
	add.s64 	%rd32, %rd4, %rd31;
	st.global.v4.f32 	[%rd32], {%f90, %f91, %f92, %f93};
$L__BB4_12:
	add.s32 	%r40, %r48, %r1;
	add.s32 	%r41, %r40, %r1;
	add.s32 	%r6, %r41, %r1;
	setp.ge.s32 	%p7, %r6, %r3;
	@%p7 bra 	$L__BB4_14;
	add.f32 	%f94, %f228, %f232;
	add.f32 	%f95, %f227, %f231;
	add.f32 	%f96, %f226, %f230;
	add.f32 	%f97, %f225, %f229;
	mul.wide.s32 	%rd33, %r6, 16;
	add.s64 	%rd34, %rd4, %rd33;
	st.global.v4.f32 	[%rd34], {%f94, %f95, %f96, %f97};
$L__BB4_14:
	mov.u32 	%r42, %nctaid.x;
	mul.lo.s32 	%r43, %r1, %r42;
	shl.b32 	%r44, %r43, 3;
	add.s32 	%r48, %r48, %r44;
	setp.lt.s32 	%p8, %r48, %r3;
	@%p8 bra 	$L__BB4_2;
$L__BB4_15:
	setp.ne.s32 	%p9, %r2, 0;
	shl.b32 	%r51, %r3, 2;
	setp.ge.s32 	%p10, %r51, %r28;
	or.pred  	%p11, %p9, %p10;
	@%p11 bra 	$L__BB4_28;
	ld.param.u64 	%rd53, [_Z26ILPVectorizedGridVectorSumPfS_S_i_param_2];
	cvta.to.global.u64 	%rd5, %rd53;
	sub.s32 	%r9, %r28, %r51;
	and.b32  	%r10, %r9, 15;
	sub.s32 	%r46, %r51, %r28;
	setp.gt.u32 	%p12, %r46, -16;
	@%p12 bra 	$L__BB4_19;
	and.b32  	%r47, %r9, -16;
	neg.s32 	%r49, %r47;
	add.s64 	%rd6, %rd2, 32;
	add.s64 	%rd7, %rd1, 32;
	add.s64 	%rd8, %rd5, 32;
$L__BB4_18:
	.pragma "nounroll";
	mul.wide.s32 	%rd35, %r51, 4;
	add.s64 	%rd36, %rd6, %rd35;
	add.s64 	%rd37, %rd7, %rd35;
	add.s64 	%rd38, %rd8, %rd35;
	ld.global.f32 	%f98, [%rd36+-32];
	ld.global.f32 	%f99, [%rd37+-32];
	add.f32 	%f100, %f98, %f99;
	st.global.f32 	[%rd38+-32], %f100;
	ld.global.f32 	%f101, [%rd36+-28];
	ld.global.f32 	%f102, [%rd37+-28];
	add.f32 	%f103, %f101, %f102;
	st.global.f32 	[%rd38+-28], %f103;
	ld.global.f32 	%f104, [%rd36+-24];
	ld.global.f32 	%f105, [%rd37+-24];
	add.f32 	%f106, %f104, %f105;
	st.global.f32 	[%rd38+-24], %f106;
	ld.global.f32 	%f107, [%rd36+-20];
	ld.global.f32 	%f108, [%rd37+-20];
	add.f32 	%f109, %f107, %f108;
	st.global.f32 	[%rd38+-20], %f109;
	ld.global.f32 	%f110, [%rd36+-16];
	ld.global.f32 	%f111, [%rd37+-16];
	add.f32 	%f112, %f110, %f111;
	st.global.f32 	[%rd38+-16], %f112;
	ld.global.f32 	%f113, [%rd36+-12];
	ld.global.f32 	%f114, [%rd37+-12];
	add.f32 	%f115, %f113, %f114;
	st.global.f32 	[%rd38+-12], %f115;
	ld.global.f32 	%f116, [%rd36+-8];
	ld.global.f32 	%f117, [%rd37+-8];
	add.f32 	%f118, %f116, %f117;
	st.global.f32 	[%rd38+-8], %f118;
	ld.global.f32 	%f119, [%rd36+-4];
	ld.global.f32 	%f120, [%rd37+-4];
	add.f32 	%f121, %f119, %f120;
	st.global.f32 	[%rd38+-4], %f121;
	ld.global.f32 	%f122, [%rd36];
	ld.global.f32 	%f123, [%rd37];
	add.f32 	%f124, %f122, %f123;
	st.global.f32 	[%rd38], %f124;
	ld.global.f32 	%f125, [%rd36+4];
	ld.global.f32 	%f126, [%rd37+4];
	add.f32 	%f127, %f125, %f126;
	st.global.f32 	[%rd38+4], %f127;
	ld.global.f32 	%f128, [%rd36+8];
	ld.global.f32 	%f129, [%rd37+8];
	add.f32 	%f130, %f128, %f129;
	st.global.f32 	[%rd38+8], %f130;
	ld.global.f32 	%f131, [%rd36+12];
	ld.global.f32 	%f132, [%rd37+12];
	add.f32 	%f133, %f131, %f132;
	st.global.f32 	[%rd38+12], %f133;
	ld.global.f32 	%f134, [%rd36+16];
	ld.global.f32 	%f135, [%rd37+16];
	add.f32 	%f136, %f134, %f135;
	st.global.f32 	[%rd38+16], %f136;
	ld.global.f32 	%f137, [%rd36+20];
	ld.global.f32 	%f138, [%rd37+20];
	add.f32 	%f139, %f137, %f138;
	st.global.f32 	[%rd38+20], %f139;
	ld.global.f32 	%f140, [%rd36+24];
	ld.global.f32 	%f141, [%rd37+24];
	add.f32 	%f142, %f140, %f141;
	st.global.f32 	[%rd38+24], %f142;
	ld.global.f32 	%f143, [%rd36+28];
	ld.global.f32 	%f144, [%rd37+28];
	add.f32 	%f145, %f143, %f144;
	st.global.f32 	[%rd38+28], %f145;
	add.s32 	%r51, %r51, 16;
	add.s32 	%r49, %r49, 16;
	setp.ne.s32 	%p13, %r49, 0;
	@%p13 bra 	$L__BB4_18;
$L__BB4_19:
	setp.eq.s32 	%p14, %r10, 0;
	@%p14 bra 	$L__BB4_28;
	and.b32  	%r17, %r9, 7;
	setp.lt.u32 	%p15, %r10, 8;
	@%p15 bra 	$L__BB4_22;
	mul.wide.s32 	%rd39, %r51, 4;
	add.s64 	%rd40, %rd2, %rd39;
	ld.global.f32 	%f146, [%rd40];
	add.s64 	%rd41, %rd1, %rd39;
	ld.global.f32 	%f147, [%rd41];
	add.f32 	%f148, %f146, %f147;
	add.s64 	%rd42, %rd5, %rd39;
	st.global.f32 	[%rd42], %f148;
	ld.global.f32 	%f149, [%rd40+4];
	ld.global.f32 	%f150, [%rd41+4];
	add.f32 	%f151, %f149, %f150;
	st.global.f32 	[%rd42+4], %f151;
	ld.global.f32 	%f152, [%rd40+8];
	ld.global.f32 	%f153, [%rd41+8];
	add.f32 	%f154, %f152, %f153;
	st.global.f32 	[%rd42+8], %f154;
	ld.global.f32 	%f155, [%rd40+12];
	ld.global.f32 	%f156, [%rd41+12];
	add.f32 	%f157, %f155, %f156;
	st.global.f32 	[%rd42+12], %f157;
	ld.global.f32 	%f158, [%rd40+16];
	ld.global.f32 	%f159, [%rd41+16];
	add.f32 	%f160, %f158, %f159;
	st.global.f32 	[%rd42+16], %f160;
	ld.global.f32 	%f161, [%rd40+20];
	ld.global.f32 	%f162, [%rd41+20];
	add.f32 	%f163, %f161, %f162;
	st.global.f32 	[%rd42+20], %f163;
	ld.global.f32 	%f164, [%rd40+24];
	ld.global.f32 	%f165, [%rd41+24];
	add.f32 	%f166, %f164, %f165;
	st.global.f32 	[%rd42+24], %f166;
	ld.global.f32 	%f167, [%rd40+28];
	ld.global.f32 	%f168, [%rd41+28];
	add.f32 	%f169, %f167, %f168;
	st.global.f32 	[%rd42+28], %f169;
	add.s32 	%r51, %r51, 8;
$L__BB4_22:
	setp.eq.s32 	%p16, %r17, 0;
	@%p16 bra 	$L__BB4_28;
	and.b32  	%r20, %r28, 3;
	setp.lt.u32 	%p17, %r17, 4;
	@%p17 bra 	$L__BB4_25;
	mul.wide.s32 	%rd43, %r51, 4;
	add.s64 	%rd44, %rd2, %rd43;
	ld.global.f32 	%f170, [%rd44];
	add.s64 	%rd45, %rd1, %rd43;
	ld.global.f32 	%f171, [%rd45];
	add.f32 	%f172, %f170, %f171;
	add.s64 	%rd46, %rd5, %rd43;
	st.global.f32 	[%rd46], %f172;
	ld.global.f32 	%f173, [%rd44+4];
	ld.global.f32 	%f174, [%rd45+4];
	add.f32 	%f175, %f173, %f174;
	st.global.f32 	[%rd46+4], %f175;
	ld.global.f32 	%f176, [%rd44+8];
	ld.global.f32 	%f177, [%rd45+8];
	add.f32 	%f178, %f176, %f177;
	st.global.f32 	[%rd46+8], %f178;
	ld.global.f32 	%f179, [%rd44+12];
	ld.global.f32 	%f180, [%rd45+12];
	add.f32 	%f181, %f179, %f180;
	st.global.f32 	[%rd46+12], %f181;
	add.s32 	%r51, %r51, 4;
$L__BB4_25:
	setp.eq.s32 	%p18, %r20, 0;
	@%p18 bra 	$L__BB4_28;
	neg.s32 	%r54, %r20;
$L__BB4_27:
	.pragma "nounroll";
	mul.wide.s32 	%rd47, %r51, 4;
	add.s64 	%rd48, %rd5, %rd47;
	add.s64 	%rd49, %rd1, %rd47;
	add.s64 	%rd50, %rd2, %rd47;
	ld.global.f32 	%f182, [%rd50];
	ld.global.f32 	%f183, [%rd49];
	add.f32 	%f184, %f182, %f183;
	st.global.f32 	[%rd48], %f184;
	add.s32 	%r51, %r51, 1;
	add.s32 	%r54, %r54, 1;
	setp.ne.s32 	%p19, %r54, 0;
	@%p19 bra 	$L__BB4_27;
$L__BB4_28:
	ret;

}


// ===== COMPILED SASS (sm_100) =====

	.target	sm_100

	.elftype	@"ET_EXEC"


//--------------------- .note.nv.tkinfo           --------------------------
	.section	.note.nv.tkinfo,"",@"SHT_NOTE"
	.sectionflags	@"SHF_NOTE_NV_TKINFO"
	.tkinfo
        /*0018*/ 	.word	0x00000002
        /*0030*/ 	.string	""
        /*0030*/ 	.string	"ptxas"
        /*0030*/ 	.string	"Cuda compilation tools, release 13.0, V13.0.88"
        /*0030*/ 	.string	"Build cuda_13.0.r13.0/compiler.36424714_0"
        /*0030*/ 	.string	"-arch sm_100 -m 64 "



//--------------------- .note.nv.cuinfo           --------------------------
	.section	.note.nv.cuinfo,"",@"SHT_NOTE"
	.sectionflags	@"SHF_NOTE_NV_CUINFO"
        /*0018*/ 	.short	0x0002
        /*001a*/ 	.short	0x0064
        /*001c*/ 	.short	0x0082
	.zero		2


//--------------------- .nv.info                  --------------------------
	.section	.nv.info,"",@"SHT_CUDA_INFO"
	.align	4


	//----- nvinfo : EIATTR_REGCOUNT
	.align		4
        /*0000*/ 	.byte	0x04, 0x2f
        /*0002*/ 	.short	(.L_1 - .L_0)
	.align		4
.L_0:
        /*0004*/ 	.word	index@(_Z9vectorSumPfS_S_i)
        /*0008*/ 	.word	0x0000000c


	//----- nvinfo : EIATTR_FRAME_SIZE
	.align		4
.L_1:
        /*000c*/ 	.byte	0x04, 0x11
        /*000e*/ 	.short	(.L_3 - .L_2)
	.align		4
.L_2:
        /*0010*/ 	.word	index@(_Z9vectorSumPfS_S_i)
        /*0014*/ 	.word	0x00000000


	//----- nvinfo : EIATTR_REGCOUNT
	.align		4
.L_3:
        /*0018*/ 	.byte	0x04, 0x2f
        /*001a*/ 	.short	(.L_5 - .L_4)
	.align		4
.L_4:
        /*001c*/ 	.word	index@(_Z19gridStrideVectorSumPfS_S_i)
        /*0020*/ 	.word	0x0000001a


	//----- nvinfo : EIATTR_FRAME_SIZE
	.align		4
.L_5:
        /*0024*/ 	.byte	0x04, 0x11
        /*0026*/ 	.short	(.L_7 - .L_6)
	.align		4
.L_6:
        /*0028*/ 	.word	index@(_Z19gridStrideVectorSumPfS_S_i)
        /*002c*/ 	.word	0x00000000


	//----- nvinfo : EIATTR_REGCOUNT
	.align		4
.L_7:
        /*0030*/ 	.byte	0x04, 0x2f
        /*0032*/ 	.short	(.L_9 - .L_8)
	.align		4
.L_8:
        /*0034*/ 	.word	index@(_Z19vectorizedVectorSumPfS_S_i)
        /*0038*/ 	.word	0x0000001a


	//----- nvinfo : EIATTR_FRAME_SIZE
	.align		4
.L_9:
        /*003c*/ 	.byte	0x04, 0x11
        /*003e*/ 	.short	(.L_11 - .L_10)
	.align		4
.L_10:
        /*0040*/ 	.word	index@(_Z19vectorizedVectorSumPfS_S_i)
        /*0044*/ 	.word	0x00000000


	//----- nvinfo : EIATTR_REGCOUNT
	.align		4
.L_11:
        /*0048*/ 	.byte	0x04, 0x2f
        /*004a*/ 	.short	(.L_13 - .L_12)
	.align		4
.L_12:
        /*004c*/ 	.word	index@(_Z23gridVectorizedVectorSumPfS_S_i)
        /*0050*/ 	.word	0x00000020


	//----- nvinfo : EIATTR_FRAME_SIZE
	.align		4
.L_13:
        /*0054*/ 	.byte	0x04, 0x11
        /*0056*/ 	.short	(.L_15 - .L_14)
	.align		4
.L_14:
        /*0058*/ 	.word	index@(_Z23gridVectorizedVectorSumPfS_S_i)
        /*005c*/ 	.word	0x00000000


	//----- nvinfo : EIATTR_REGCOUNT
	.align		4
.L_15:
        /*0060*/ 	.byte	0x04, 0x2f
        /*0062*/ 	.short	(.L_17 - .L_16)
	.align		4
.L_16:
        /*0064*/ 	.word	index@(_Z26ILPVectorizedGridVectorSumPfS_S_i)
        /*0068*/ 	.word	0x00000028


	//----- nvinfo : EIATTR_FRAME_SIZE
	.align		4
.L_17:
        /*006c*/ 	.byte	0x04, 0x11
        /*006e*/ 	.short	(.L_19 - .L_18)
	.align		4
.L_18:
        /*0070*/ 	.word	index@(_Z26ILPVectorizedGridVectorSumPfS_S_i)
        /*0074*/ 	.word	0x00000000


	//----- nvinfo : EIATTR_MIN_STACK_SIZE
	.align		4
.L_19:
        /*0078*/ 	.byte	0x04, 0x12
        /*007a*/ 	.short	(.L_21 - .L_20)
	.align		4
.L_20:
        /*007c*/ 	.word	index@(_Z26ILPVectorizedGridVectorSumPfS_S_i)
        /*0080*/ 	.word	0x00000000


	//----- nvinfo : EIATTR_MIN_STACK_SIZE
	.align		4
.L_21:
        /*0084*/ 	.byte	0x04, 0x12
        /*0086*/ 	.short	(.L_23 - .L_22)
	.align		4
.L_22:
        /*0088*/ 	.word	index@(_Z23gridVectorizedVectorSumPfS_S_i)
        /*008c*/ 	.word	0x00000000


	//----- nvinfo : EIATTR_MIN_STACK_SIZE
	.align		4
.L_23:
        /*0090*/ 	.byte	0x04, 0x12
        /*0092*/ 	.short	(.L_25 - .L_24)
	.align		4
.L_24:
        /*0094*/ 	.word	index@(_Z19vectorizedVectorSumPfS_S_i)
        /*0098*/ 	.word	0x00000000


	//----- nvinfo : EIATTR_MIN_STACK_SIZE
	.align		4
.L_25:
        /*009c*/ 	.byte	0x04, 0x12
        /*009e*/ 	.short	(.L_27 - .L_26)
	.align		4
.L_26:
        /*00a0*/ 	.word	index@(_Z19gridStrideVectorSumPfS_S_i)
        /*00a4*/ 	.word	0x00000000


	//----- nvinfo : EIATTR_MIN_STACK_SIZE
	.align		4
.L_27:
        /*00a8*/ 	.byte	0x04, 0x12
        /*00aa*/ 	.short	(.L_29 - .L_28)
	.align		4
.L_28:
        /*00ac*/ 	.word	index@(_Z9vectorSumPfS_S_i)
        /*00b0*/ 	.word	0x00000000
.L_29:


//--------------------- .nv.compat                --------------------------
	.section	.nv.compat,"",@"SHT_CUDA_COMPAT_INFO"
	.align	4
        /*0000*/ 	.byte	0x02, 0x09, 0x00, 0x00, 0x02, 0x02, 0x01, 0x00, 0x02, 0x05, 0x05, 0x00, 0x03, 0x07, 0x01, 0x01
        /*0010*/ 	.byte	0x02, 0x03, 0x00, 0x00, 0x02, 0x06, 0x01, 0x00, 0x04, 0x0b, 0x08, 0x00, 0x09, 0x00, 0x00, 0x00
        /*0020*/ 	.byte	0x00, 0x00, 0x00, 0x00


//--------------------- .nv.info._Z26ILPVectorizedGridVectorSumPfS_S_i --------------------------
	.section	.nv.info._Z26ILPVectorizedGridVectorSumPfS_S_i,"",@"SHT_CUDA_INFO"
	.sectionflags	@""
	.align	4


	//----- nvinfo : EIATTR_CUDA_API_VERSION
	.align		4
        /*0000*/ 	.byte	0x04, 0x37
        /*0002*/ 	.short	(.L_31 - .L_30)
.L_30:
        /*0004*/ 	.word	0x00000082


	//----- nvinfo : EIATTR_KPARAM_INFO
	.align		4
.L_31:
        /*0008*/ 	.byte	0x04, 0x17
        /*000a*/ 	.short	(.L_33 - .L_32)
.L_32:
        /*000c*/ 	.word	0x00000000
        /*0010*/ 	.short	0x0003
        /*0012*/ 	.short	0x0018
        /*0014*/ 	.byte	0x00, 0xf0, 0x11, 0x00


	//----- nvinfo : EIATTR_KPARAM_INFO
	.align		4
.L_33:
        /*0018*/ 	.byte	0x04, 0x17
        /*001a*/ 	.short	(.L_35 - .L_34)
.L_34:
        /*001c*/ 	.word	0x00000000
        /*0020*/ 	.short	0x0002
        /*0022*/ 	.short	0x0010
        /*0024*/ 	.byte	0x00, 0xf5, 0x21, 0x00


	//----- nvinfo : EIATTR_KPARAM_INFO
	.align		4
.L_35:
        /*0028*/ 	.byte	0x04, 0x17
        /*002a*/ 	.short	(.L_37 - .L_36)
.L_36:
        /*002c*/ 	.word	0x00000000
        /*0030*/ 	.short	0x0001
        /*0032*/ 	.short	0x0008
        /*0034*/ 	.byte	0x00, 0xf5, 0x21, 0x00


	//----- nvinfo : EIATTR_KPARAM_INFO
	.align		4
.L_37:
        /*0038*/ 	.byte	0x04, 0x17
        /*003a*/ 	.short	(.L_39 - .L_38)
.L_38:
        /*003c*/ 	.word	0x00000000
        /*0040*/ 	.short	0x0000
        /*0042*/ 	.short	0x0000
        /*0044*/ 	.byte	0x00, 0xf5, 0x21, 0x00


	//----- nvinfo : EIATTR_SPARSE_MMA_MASK
	.align		4
.L_39:
        /*0048*/ 	.byte	0x03, 0x50
        /*004a*/ 	.short	0x0000


	//----- nvinfo : EIATTR_MAXREG_COUNT
	.align		4
        /*004c*/ 	.byte	0x03, 0x1b
        /*004e*/ 	.short	0x00ff


	//----- nvinfo : EIATTR_MERCURY_ISA_VERSION
	.align		4
        /*0050*/ 	.byte	0x03, 0x5f
        /*0052*/ 	.short	0x0101


	//----- nvinfo : EIATTR_VRC_CTA_INIT_COUNT
	.align		4
        /*0054*/ 	.byte	0x02, 0x4a
	.zero		1
	.zero		1


	//----- nvinfo : EIATTR_EXIT_INSTR_OFFSETS
	.align		4
        /*0058*/ 	.byte	0x04, 0x1c
        /*005a*/ 	.short	(.L_41 - .L_40)


	//   ....[0]....
.L_40:
        /*005c*/ 	.word	0x00000530


	//   ....[1]....
        /*0060*/ 	.word	0x00000ac0


	//   ....[2]....
        /*0064*/ 	.word	0x00000d80


	//   ....[3]....
        /*0068*/ 	.word	0x00000f40


	//   ....[4]....
        /*006c*/ 	.word	0x00001040


	//----- nvinfo : EIATTR_CRS_STACK_SIZE
	.align		4
.L_41:
        /*0070*/ 	.byte	0x04, 0x1e
        /*0072*/ 	.short	(.L_43 - .L_42)
.L_42:
        /*0074*/ 	.word	0x00000000


	//----- nvinfo : EIATTR_CBANK_PARAM_SIZE
	.align		4
.L_43:
        /*0078*/ 	.byte	0x03, 0x19
        /*007a*/ 	.short	0x001c


	//----- nvinfo : EIATTR_PARAM_CBANK
	.align		4
        /*007c*/ 	.byte	0x04, 0x0a
        /*007e*/ 	.short	(.L_45 - .L_44)
	.align		4
.L_44:
        /*0080*/ 	.word	index@(.nv.constant0._Z26ILPVectorizedGridVectorSumPfS_S_i)
        /*0084*/ 	.short	0x0380
        /*0086*/ 	.short	0x001c


	//----- nvinfo : EIATTR_SW_WAR
	.align		4
.L_45:
        /*0088*/ 	.byte	0x04, 0x36
        /*008a*/ 	.short	(.L_47 - .L_46)
.L_46:
        /*008c*/ 	.word	0x00000008
.L_47:


//--------------------- .nv.info._Z23gridVectorizedVectorSumPfS_S_i --------------------------
	.section	.nv.info._Z23gridVectorizedVectorSumPfS_S_i,"",@"SHT_CUDA_INFO"
	.sectionflags	@""
	.align	4


	//----- nvinfo : EIATTR_CUDA_API_VERSION
	.align		4
        /*0000*/ 	.byte	0x04, 0x37
        /*0002*/ 	.short	(.L_49 - .L_48)
.L_48:
        /*0004*/ 	.word	0x00000082


	//----- nvinfo : EIATTR_KPARAM_INFO
	.align		4
.L_49:
        /*0008*/ 	.byte	0x04, 0x17
        /*000a*/ 	.short	(.L_51 - .L_50)
.L_50:
        /*000c*/ 	.word	0x00000000
        /*0010*/ 	.short	0x0003
        /*0012*/ 	.short	0x0018
        /*0014*/ 	.byte	0x00, 0xf0, 0x11, 0x00


	//----- nvinfo : EIATTR_KPARAM_INFO
	.align		4
.L_51:
        /*0018*/ 	.byte	0x04, 0x17
        /*001a*/ 	.short	(.L_53 - .L_52)
.L_52:
        /*001c*/ 	.word	0x00000000
        /*0020*/ 	.short	0x0002
        /*0022*/ 	.short	0x0010
        /*0024*/ 	.byte	0x00, 0xf5, 0x21, 0x00


	//----- nvinfo : EIATTR_KPARAM_INFO
	.align		4
.L_53:
        /*0028*/ 	.byte	0x04, 0x17
        /*002a*/ 	.short	(.L_55 - .L_54)
.L_54:
        /*002c*/ 	.word	0x00000000
        /*0030*/ 	.short	0x0001
        /*0032*/ 	.short	0x0008
        /*0034*/ 	.byte	0x00, 0xf5, 0x21, 0x00


	//----- nvinfo : EIATTR_KPARAM_INFO
	.align		4
.L_55:
        /*0038*/ 	.byte	0x04, 0x17
        /*003a*/ 	.short	(.L_57 - .L_56)
.L_56:
        /*003c*/ 	.word	0x00000000
        /*0040*/ 	.short	0x0000
        /*0042*/ 	.short	0x0000
        /*0044*/ 	.byte	0x00, 0xf5, 0x21, 0x00


	//----- nvinfo : EIATTR_SPARSE_MMA_MASK
	.align		4
.L_57:
        /*0048*/ 	.byte	0x03, 0x50
        /*004a*/ 	.short	0x0000


	//----- nvinfo : EIATTR_MAXREG_COUNT
	.align		4
        /*004c*/ 	.byte	0x03, 0x1b
        /*004e*/ 	.short	0x00ff


	//----- nvinfo : EIATTR_MERCURY_ISA_VERSION
	.align		4
        /*0050*/ 	.byte	0x03, 0x5f
        /*0052*/ 	.short	0x0101


	//----- nvinfo : EIATTR_VRC_CTA_INIT_COUNT
	.align		4
        /*0054*/ 	.byte	0x02, 0x4a
	.zero		1
	.zero		1


	//----- nvinfo : EIATTR_EXIT_INSTR_OFFSETS
	.align		4
        /*0058*/ 	.byte	0x04, 0x1c
        /*005a*/ 	.short	(.L_59 - .L_58)


	//   ....[0]....
.L_58:
        /*005c*/ 	.word	0x00000760


	//   ....[1]....
        /*0060*/ 	.word	0x00000cf0


	//   ....[2]....
        /*0064*/ 	.word	0x00000fb0


	//   ....[3]....
        /*0068*/ 	.word	0x00001170


	//   ....[4]....
        /*006c*/ 	.word	0x00001270


	//----- nvinfo : EIATTR_CRS_STACK_SIZE
	.align		4
.L_59:
        /*0070*/ 	.byte	0x04, 0x1e
        /*0072*/ 	.short	(.L_61 - .L_60)
.L_60:
        /*0074*/ 	.word	0x00000000


	//----- nvinfo : EIATTR_CBANK_PARAM_SIZE
	.align		4
.L_61:
        /*0078*/ 	.byte	0x03, 0x19
        /*007a*/ 	.short	0x001c


	//----- nvinfo : EIATTR_PARAM_CBANK
	.align		4
        /*007c*/ 	.byte	0x04, 0x0a
        /*007e*/ 	.short	(.L_63 - .L_62)
	.align		4
.L_62:
        /*0080*/ 	.word	index@(.nv.constant0._Z23gridVectorizedVectorSumPfS_S_i)
        /*0084*/ 	.short	0x0380
        /*0086*/ 	.short	0x001c


	//----- nvinfo : EIATTR_SW_WAR
	.align		4
.L_63:
        /*0088*/ 	.byte	0x04, 0x36
        /*008a*/ 	.short	(.L_65 - .L_64)
.L_64:
        /*008c*/ 	.word	0x00000008
.L_65:


//--------------------- .nv.info._Z19vectorizedVectorSumPfS_S_i --------------------------
	.section	.nv.info._Z19vectorizedVectorSumPfS_S_i,"",@"SHT_CUDA_INFO"
	.sectionflags	@""
	.align	4


	//----- nvinfo : EIATTR_CUDA_API_VERSION
	.align		4
        /*0000*/ 	.byte	0x04, 0x37
        /*0002*/ 	.short	(.L_67 - .L_66)
.L_66:
        /*0004*/ 	.word	0x00000082


	//----- nvinfo : EIATTR_KPARAM_INFO
	.align		4
.L_67:
        /*0008*/ 	.byte	0x04, 0x17
        /*000a*/ 	.short	(.L_69 - .L_68)
.L_68:
        /*000c*/ 	.word	0x00000000
        /*0010*/ 	.short	0x0003
        /*0012*/ 	.short	0x0018
        /*0014*/ 	.byte	0x00, 0xf0, 0x11, 0x00


	//----- nvinfo : EIATTR_KPARAM_INFO
	.align		4
.L_69:
        /*0018*/ 	.byte	0x04, 0x17
        /*001a*/ 	.short	(.L_71 - .L_70)
.L_70:
        /*001c*/ 	.word	0x00000000
        /*0020*/ 	.short	0x0002
        /*0022*/ 	.short	0x0010
        /*0024*/ 	.byte	0x00, 0xf5, 0x21, 0x00


	//----- nvinfo : EIATTR_KPARAM_INFO
	.align		4
.L_71:
        /*0028*/ 	.byte	0x04, 0x17
        /*002a*/ 	.short	(.L_73 - .L_72)
.L_72:
        /*002c*/ 	.word	0x00000000
        /*0030*/ 	.short	0x0001
        /*0032*/ 	.short	0x0008
        /*0034*/ 	.byte	0x00, 0xf5, 0x21, 0x00


	//----- nvinfo : EIATTR_KPARAM_INFO
	.align		4
.L_73:
        /*0038*/ 	.byte	0x04, 0x17
        /*003a*/ 	.short	(.L_75 - .L_74)
.L_74:
        /*003c*/ 	.word	0x00000000
        /*0040*/ 	.short	0x0000
        /*0042*/ 	.short	0x0000
        /*0044*/ 	.byte	0x00, 0xf5, 0x21, 0x00


	//----- nvinfo : EIATTR_SPARSE_MMA_MASK
	.align		4
.L_75:
        /*0048*/ 	.byte	0x03, 0x50
        /*004a*/ 	.short	0x0000


	//----- nvinfo : EIATTR_MAXREG_COUNT
	.align		4
        /*004c*/ 	.byte	0x03, 0x1b
        /*004e*/ 	.short	0x00ff


	//----- nvinfo : EIATTR_MERCURY_ISA_VERSION
	.align		4
        /*0050*/ 	.byte	0x03, 0x5f
        /*0052*/ 	.short	0x0101


	//----- nvinfo : EIATTR_VRC_CTA_INIT_COUNT
	.align		4
        /*0054*/ 	.byte	0x02, 0x4a
	.zero		1
	.zero		1


	//----- nvinfo : EIATTR_EXIT_INSTR_OFFSETS
	.align		4
        /*0058*/ 	.byte	0x04, 0x1c
        /*005a*/ 	.short	(.L_77 - .L_76)


	//   ....[0]....
.L_76:
        /*005c*/ 	.word	0x000001f0


	//   ....[1]....
        /*0060*/ 	.word	0x00000780


	//   ....[2]....
        /*0064*/ 	.word	0x00000a40


	//   ....[3]....
        /*0068*/ 	.word	0x00000c00


	//   ....[4]....
        /*006c*/ 	.word	0x00000d00


	//----- nvinfo : EIATTR_CRS_STACK_SIZE
	.align		4
.L_77:
        /*0070*/ 	.byte	0x04, 0x1e
        /*0072*/ 	.short	(.L_79 - .L_78)
.L_78:
        /*0074*/ 	.word	0x00000000


	//----- nvinfo : EIATTR_CBANK_PARAM_SIZE
	.align		4
.L_79:
        /*0078*/ 	.byte	0x03, 0x19
        /*007a*/ 	.short	0x001c


	//----- nvinfo : EIATTR_PARAM_CBANK
	.align		4
        /*007c*/ 	.byte	0x04, 0x0a
        /*007e*/ 	.short	(.L_81 - .L_80)
	.align		4
.L_80:
        /*0080*/ 	.word	index@(.nv.constant0._Z19vectorizedVectorSumPfS_S_i)
        /*0084*/ 	.short	0x0380
        /*0086*/ 	.short	0x001c


	//----- nvinfo : EIATTR_SW_WAR
	.align		4
.L_81:
        /*0088*/ 	.byte	0x04, 0x36
        /*008a*/ 	.short	(.L_83 - .L_82)
.L_82:
        /*008c*/ 	.word	0x00000008
.L_83:


//--------------------- .nv.info._Z19gridStrideVectorSumPfS_S_i --------------------------
	.section	.nv.info._Z19gridStrideVectorSumPfS_S_i,"",@"SHT_CUDA_INFO"
	.sectionflags	@""
	.align	4


	//----- nvinfo : EIATTR_CUDA_API_VERSION
	.align		4
        /*0000*/ 	.byte	0x04, 0x37
        /*0002*/ 	.short	(.L_85 - .L_84)
.L_84:
        /*0004*/ 	.word	0x00000082


	//----- nvinfo : EIATTR_KPARAM_INFO
	.align		4
.L_85:
        /*0008*/ 	.byte	0x04, 0x17
        /*000a*/ 	.short	(.L_87 - .L_86)
.L_86:
        /*000c*/ 	.word	0x00000000
        /*0010*/ 	.short	0x0003
        /*0012*/ 	.short	0x0018
        /*0014*/ 	.byte	0x00, 0xf0, 0x11, 0x00


	//----- nvinfo : EIATTR_KPARAM_INFO
	.align		4
.L_87:
        /*0018*/ 	.byte	0x04, 0x17
        /*001a*/ 	.short	(.L_89 - .L_88)
.L_88:
        /*001c*/ 	.word	0x00000000
        /*0020*/ 	.short	0x0002
        /*0022*/ 	.short	0x0010
        /*0024*/ 	.byte	0x00, 0xf5, 0x21, 0x00


	//----- nvinfo : EIATTR_KPARAM_INFO
	.align		4
.L_89:
        /*0028*/ 	.byte	0x04, 0x17
        /*002a*/ 	.short	(.L_91 - .L_90)
.L_90:
        /*002c*/ 	.word	0x00000000
        /*0030*/ 	.short	0x0001
        /*0032*/ 	.short	0x0008
        /*0034*/ 	.byte	0x00, 0xf5, 0x21, 0x00


	//----- nvinfo : EIATTR_KPARAM_INFO
	.align		4
.L_91:
        /*0038*/ 	.byte	0x04, 0x17
        /*003a*/ 	.short	(.L_93 - .L_92)
.L_92:
        /*003c*/ 	.word	0x00000000
        /*0040*/ 	.short	0x0000
        /*0042*/ 	.short	0x0000
        /*0044*/ 	.byte	0x00, 0xf5, 0x21, 0x00


	//----- nvinfo : EIATTR_SPARSE_MMA_MASK
	.align		4
.L_93:
        /*0048*/ 	.byte	0x03, 0x50
        /*004a*/ 	.short	0x0000


	//----- nvinfo : EIATTR_MAXREG_COUNT
	.align		4
        /*004c*/ 	.byte	0x03, 0x1b
        /*004e*/ 	.short	0x00ff


	//----- nvinfo : EIATTR_MERCURY_ISA_VERSION
	.align		4
        /*0050*/ 	.byte	0x03, 0x5f
        /*0052*/ 	.short	0x0101


	//----- nvinfo : EIATTR_VRC_CTA_INIT_COUNT
	.align		4
        /*0054*/ 	.byte	0x02, 0x4a
	.zero		1
	.zero		1


	//----- nvinfo : EIATTR_EXIT_INSTR_OFFSETS
	.align		4
        /*0058*/ 	.byte	0x04, 0x1c
        /*005a*/ 	.short	(.L_95 - .L_94)


	//   ....[0]....
.L_94:
        /*005c*/ 	.word	0x00000090


	//   ....[1]....
        /*0060*/ 	.word	0x000003a0


	//   ....[2]....
        /*0064*/ 	.word	0x000005d0


	//----- nvinfo : EIATTR_CRS_STACK_SIZE
	.align		4
.L_95:
        /*0068*/ 	.byte	0x04, 0x1e
        /*006a*/ 	.short	(.L_97 - .L_96)
.L_96:
        /*006c*/ 	.word	0x00000000


	//----- nvinfo : EIATTR_CBANK_PARAM_SIZE
	.align		4
.L_97:
        /*0070*/ 	.byte	0x03, 0x19
        /*0072*/ 	.short	0x001c


	//----- nvinfo : EIATTR_PARAM_CBANK
	.align		4
        /*0074*/ 	.byte	0x04, 0x0a
        /*0076*/ 	.short	(.L_99 - .L_98)
	.align		4
.L_98:
        /*0078*/ 	.word	index@(.nv.constant0._Z19gridStrideVectorSumPfS_S_i)
        /*007c*/ 	.short	0x0380
        /*007e*/ 	.short	0x001c


	//----- nvinfo : EIATTR_SW_WAR
	.align		4
.L_99:
        /*0080*/ 	.byte	0x04, 0x36
        /*0082*/ 	.short	(.L_101 - .L_100)
.L_100:
        /*0084*/ 	.word	0x00000008
.L_101:


//--------------------- .nv.info._Z9vectorSumPfS_S_i --------------------------
	.section	.nv.info._Z9vectorSumPfS_S_i,"",@"SHT_CUDA_INFO"
	.sectionflags	@""
	.align	4


	//----- nvinfo : EIATTR_CUDA_API_VERSION
	.align		4
        /*0000*/ 	.byte	0x04, 0x37
        /*0002*/ 	.short	(.L_103 - .L_102)
.L_102:
        /*0004*/ 	.word	0x00000082


	//----- nvinfo : EIATTR_KPARAM_INFO
	.align		4
.L_103:
        /*0008*/ 	.byte	0x04, 0x17
        /*000a*/ 	.short	(.L_105 - .L_104)
.L_104:
        /*000c*/ 	.word	0x00000000
        /*0010*/ 	.short	0x0003
        /*0012*/ 	.short	0x0018
        /*0014*/ 	.byte	0x00, 0xf0, 0x11, 0x00


	//----- nvinfo : EIATTR_KPARAM_INFO
	.align		4
.L_105:
        /*0018*/ 	.byte	0x04, 0x17
        /*001a*/ 	.short	(.L_107 - .L_106)
.L_106:
        /*001c*/ 	.word	0x00000000
        /*0020*/ 	.short	0x0002
        /*0022*/ 	.short	0x0010
        /*0024*/ 	.byte	0x00, 0xf5, 0x21, 0x00


	//----- nvinfo : EIATTR_KPARAM_INFO
	.align		4
.L_107:
        /*0028*/ 	.byte	0x04, 0x17
        /*002a*/ 	.short	(.L_109 - .L_108)
.L_108:
        /*002c*/ 	.word	0x00000000
        /*0030*/ 	.short	0x0001
        /*0032*/ 	.short	0x0008
        /*0034*/ 	.byte	0x00, 0xf5, 0x21, 0x00


	//----- nvinfo : EIATTR_KPARAM_INFO
	.align		4
.L_109:
        /*0038*/ 	.byte	0x04, 0x17
        /*003a*/ 	.short	(.L_111 - .L_110)
.L_110:
        /*003c*/ 	.word	0x00000000
        /*0040*/ 	.short	0x0000
        /*0042*/ 	.short	0x0000
        /*0044*/ 	.byte	0x00, 0xf5, 0x21, 0x00


	//----- nvinfo : EIATTR_SPARSE_MMA_MASK
	.align		4
.L_111:
        /*0048*/ 	.byte	0x03, 0x50
        /*004a*/ 	.short	0x0000


	//----- nvinfo : EIATTR_MAXREG_COUNT
	.align		4
        /*004c*/ 	.byte	0x03, 0x1b
        /*004e*/ 	.short	0x00ff


	//----- nvinfo : EIATTR_MERCURY_ISA_VERSION
	.align		4
        /*0050*/ 	.byte	0x03, 0x5f
        /*0052*/ 	.short	0x0101


	//----- nvinfo : EIATTR_VRC_CTA_INIT_COUNT
	.align		4
        /*0054*/ 	.byte	0x02, 0x4a
	.zero		1
	.zero		1


	//----- nvinfo : EIATTR_EXIT_INSTR_OFFSETS
	.align		4
        /*0058*/ 	.byte	0x04, 0x1c
        /*005a*/ 	.short	(.L_113 - .L_112)


	//   ....[0]....
.L_112:
        /*005c*/ 	.word	0x00000070


	//   ....[1]....
        /*0060*/ 	.word	0x00000130


	//----- nvinfo : EIATTR_CBANK_PARAM_SIZE
	.align		4
.L_113:
        /*0064*/ 	.byte	0x03, 0x19
        /*0066*/ 	.short	0x001c


	//----- nvinfo : EIATTR_PARAM_CBANK
	.align		4
        /*0068*/ 	.byte	0x04, 0x0a
        /*006a*/ 	.short	(.L_115 - .L_114)
	.align		4
.L_114:
        /*006c*/ 	.word	index@(.nv.constant0._Z9vectorSumPfS_S_i)
        /*0070*/ 	.short	0x0380
        /*0072*/ 	.short	0x001c


	//----- nvinfo : EIATTR_SW_WAR
	.align		4
.L_115:
        /*0074*/ 	.byte	0x04, 0x36
        /*0076*/ 	.short	(.L_117 - .L_116)
.L_116:
        /*0078*/ 	.word	0x00000008
.L_117:


//--------------------- .nv.callgraph             --------------------------
	.section	.nv.callgraph,"",@"SHT_CUDA_CALLGRAPH"
	.align	4
	.sectionentsize	8
	.align		4
        /*0000*/ 	.word	0x00000000
	.align		4
        /*0004*/ 	.word	0xffffffff
	.align		4
        /*0008*/ 	.word	0x00000000
	.align		4
        /*000c*/ 	.word	0xfffffffe
	.align		4
        /*0010*/ 	.word	0x00000000
	.align		4
        /*0014*/ 	.word	0xfffffffd
	.align		4
        /*0018*/ 	.word	0x00000000
	.align		4
        /*001c*/ 	.word	0xfffffffc


//--------------------- .text._Z26ILPVectorizedGridVectorSumPfS_S_i --------------------------
	.section	.text._Z26ILPVectorizedGridVectorSumPfS_S_i,"ax",@progbits
	.align	128
        .global         _Z26ILPVectorizedGridVectorSumPfS_S_i
        .type           _Z26ILPVectorizedGridVectorSumPfS_S_i,@function
        .size           _Z26ILPVectorizedGridVectorSumPfS_S_i,(.L_x_35 - _Z26ILPVectorizedGridVectorSumPfS_S_i)
        .other          _Z26ILPVectorizedGridVectorSumPfS_S_i,@"STO_CUDA_ENTRY STV_DEFAULT"
_Z26ILPVectorizedGridVectorSumPfS_S_i:
.text._Z26ILPVectorizedGridVectorSumPfS_S_i:
[----:B------:R-:W-:Y:S01]  /*0000*/  LDC R1, c[0x0][0x37c] ;  /* 0x0000df00ff017b82 */ /* 0x000fe20000000800 */
[----:B------:R-:W0:Y:S01]  /*0010*/  S2R R3, SR_TID.X ;  /* 0x0000000000037919 */ /* 0x000e220000002100 */
[----:B------:R-:W1:Y:S06]  /*0020*/  LDCU UR5, c[0x0][0x398] ;  /* 0x00007300ff0577ac */ /* 0x000e6c0008000800 */
[----:B------:R-:W0:Y:S01]  /*0030*/  S2UR UR6, SR_CTAID.X ;  /* 0x00000000000679c3 */ /* 0x000e220000002500 */
[----:B------:R-:W-:Y:S07]  /*0040*/  BSSY.RECONVERGENT B0, `(.L_x_0) ;  /* 0x0000049000007945 */ /* 0x000fee0003800200 */
[----:B------:R-:W0:Y:S01]  /*0050*/  LDC R0, c[0x0][0x360] ;  /* 0x0000d800ff007b82 */ /* 0x000e220000000800 */
[----:B-1----:R-:W-:-:S04]  /*0060*/  USHF.R.S32.HI UR4, URZ, 0x1f, UR5 ;  /* 0x0000001fff047899 */ /* 0x002fc80008011405 */
[----:B------:R-:W-:-:S04]  /*0070*/  ULEA.HI UR4, UR4, UR5, URZ, 0x2 ;  /* 0x0000000504047291 */ /* 0x000fc8000f8f10ff */
[----:B------:R-:W-:Y:S01]  /*0080*/  USHF.R.S32.HI UR4, URZ, 0x2, UR4 ;  /* 0x00000002ff047899 */ /* 0x000fe20008011404 */
[----:B0-----:R-:W-:Y:S01]  /*0090*/  IMAD R3, R0, UR6, R3 ;  /* 0x0000000600037c24 */ /* 0x001fe2000f8e0203 */
[----:B------:R-:W0:Y:S04]  /*00a0*/  LDCU.64 UR6, c[0x0][0x358] ;  /* 0x00006b00ff0677ac */ /* 0x000e280008000a00 */
[----:B------:R-:W-:-:S13]  /*00b0*/  ISETP.GE.AND P0, PT, R3, UR4, PT ;  /* 0x0000000403007c0c */ /* 0x000fda000bf06270 */
[----:B------:R-:W-:Y:S05]  /*00c0*/  @P0 BRA `(.L_x_1) ;  /* 0x0000000400000947 */ /* 0x000fea0003800000 */
[----:B------:R-:W-:-:S07]  /*00d0*/  MOV R2, R3 ;  /* 0x0000000300027202 */ /* 0x000fce0000000f00 */
.L_x_2:
[----:B-1----:R-:W1:Y:S01]  /*00e0*/  LDC.64 R28, c[0x0][0x380] ;  /* 0x0000e000ff1c7b82 */ /* 0x002e620000000a00 */
[----:B------:R-:W-:-:S04]  /*00f0*/  IADD3 R35, PT, PT, R0, R2, RZ ;  /* 0x0000000200237210 */ /* 0x000fc80007ffe0ff */
[C---:B------:R-:W-:Y:S02]  /*0100*/  ISETP.GE.AND P0, PT, R35.reuse, UR4, PT ;  /* 0x0000000423007c0c */ /* 0x040fe4000bf06270 */
[----:B------:R-:W-:-:S04]  /*0110*/  IADD3 R36, PT, PT, R35, R0, RZ ;  /* 0x0000000023247210 */ /* 0x000fc80007ffe0ff */
[----:B------:R-:W-:-:S07]  /*0120*/  IADD3 R35, PT, PT, R36, R0, RZ ;  /* 0x0000000024237210 */ /* 0x000fce0007ffe0ff */
[----:B------:R-:W-:Y:S01]  /*0130*/  @!P0 SHF.L.U32 R34, R0, 0x4, RZ ;  /* 0x0000000400228819 */ /* 0x000fe200000006ff */
[----:B-1----:R-:W-:-:S03]  /*0140*/  IMAD.WIDE R32, R2, 0x10, R28 ;  /* 0x0000001002207825 */ /* 0x002fc600078e021c */
[----:B------:R-:W-:Y:S02]  /*0150*/  @!P0 IADD3 R30, P1, PT, R32, R34, RZ ;  /* 0x00000022201e8210 */ /* 0x000fe40007f3e0ff */
[----:B------:R-:W-:Y:S02]  /*0160*/  ISETP.GE.AND P2, PT, R35, UR4, PT ;  /* 0x0000000423007c0c */ /* 0x000fe4000bf46270 */
[----:B------:R-:W-:Y:S02]  /*0170*/  @!P0 IADD3.X R31, PT, PT, RZ, R33, RZ, P1, !PT ;  /* 0x00000021ff1f8210 */ /* 0x000fe40000ffe4ff */
[----:B------:R-:W-:-:S03]  /*0180*/  ISETP.GE.AND P1, PT, R36, UR4, PT ;  /* 0x0000000424007c0c */ /* 0x000fc6000bf26270 */
[----:B0-----:R0:W2:Y:S10]  /*0190*/  @!P0 LDG.E.128 R4, desc[UR6][R30.64] ;  /* 0x000000061e048981 */ /* 0x0010b4000c1e1d00 */
[----:B0-----:R-:W-:-:S04]  /*01a0*/  @!P1 IMAD.WIDE R30, R36, 0x10, R28 ;  /* 0x00000010241e9825 */ /* 0x001fc800078e021c */
[----:B------:R-:W-:Y:S01]  /*01b0*/  @!P2 IMAD.WIDE R28, R35, 0x10, R28 ;  /* 0x00000010231ca825 */ /* 0x000fe200078e021c */
[----:B------:R-:W3:Y:S04]  /*01c0*/  @!P1 LDG.E.128 R8, desc[UR6][R30.64] ;  /* 0x000000061e089981 */ /* 0x000ee8000c1e1d00 */
[----:B------:R0:W4:Y:S02]  /*01d0*/  @!P2 LDG.E.128 R12, desc[UR6][R28.64] ;  /* 0x000000061c0ca981 */ /* 0x000124000c1e1d00 */
[----:B0-----:R-:W0:Y:S02]  /*01e0*/  LDC.64 R28, c[0x0][0x388] ;  /* 0x0000e200ff1c7b82 */ /* 0x001e240000000a00 */
[----:B0-----:R-:W-:-:S03]  /*01f0*/  IMAD.WIDE R30, R2, 0x10, R28 ;  /* 0x00000010021e7825 */ /* 0x001fc600078e021c */
[----:B------:R-:W-:-:S04]  /*0200*/  @!P0 IADD3 R34, P3, PT, R30, R34, RZ ;  /* 0x000000221e228210 */ /* 0x000fc80007f7e0ff */
[----:B------:R-:W-:Y:S02]  /*0210*/  @!P0 IADD3.X R35, PT, PT, RZ, R31, RZ, P3, !PT ;  /* 0x0000001fff238210 */ /* 0x000fe40001ffe4ff */
[----:B------:R-:W-:-:S03]  /*0220*/  IADD3 R31, PT, PT, R36, R0, RZ ;  /* 0x00000000241f7210 */ /* 0x000fc60007ffe0ff */
[----:B------:R0:W2:Y:S02]  /*0230*/  @!P0 LDG.E.128 R16, desc[UR6][R34.64] ;  /* 0x0000000622108981 */ /* 0x0000a4000c1e1d00 */
[----:B------:R-:W-:-:S05]  /*0240*/  @!P2 IMAD.WIDE R30, R31, 0x10, R28 ;  /* 0x000000101f1ea825 */ /* 0x000fca00078e021c */
[----:B------:R-:W4:Y:S01]  /*0250*/  @!P2 LDG.E.128 R24, desc[UR6][R30.64] ;  /* 0x000000061e18a981 */ /* 0x000f22000c1e1d00 */
[----:B0-----:R-:W-:-:S05]  /*0260*/  @!P1 IMAD.WIDE R34, R36, 0x10, R28 ;  /* 0x0000001024229825 */ /* 0x001fca00078e021c */
[----:B------:R0:W3:Y:S02]  /*0270*/  @!P1 LDG.E.128 R20, desc[UR6][R34.64] ;  /* 0x0000000622149981 */ /* 0x0000e4000c1e1d00 */
[----:B0-----:R-:W-:Y:S02]  /*0280*/  IMAD.WIDE R34, R2, 0x10, R28 ;  /* 0x0000001002227825 */ /* 0x001fe400078e021c */
[----:B------:R-:W5:Y:S04]  /*0290*/  LDG.E.128 R28, desc[UR6][R32.64] ;  /* 0x00000006201c7981 */ /* 0x000f68000c1e1d00 */
[----:B------:R-:W5:Y:S01]  /*02a0*/  LDG.E.128 R32, desc[UR6][R34.64] ;  /* 0x0000000622207981 */ /* 0x000f62000c1e1d00 */
[----:B------:R-:W0:Y:S01]  /*02b0*/  LDCU UR5, c[0x0][0x370] ;  /* 0x00006e00ff0577ac */ /* 0x000e220008000800 */
[----:B-----5:R-:W-:Y:S01]  /*02c0*/  FADD R28, R28, R32 ;  /* 0x000000201c1c7221 */ /* 0x020fe20000000000 */
[----:B------:R-:W-:-:S02]  /*02d0*/  FADD R29, R29, R33 ;  /* 0x000000211d1d7221 */ /* 0x000fc40000000000 */
[----:B------:R-:W1:Y:S01]  /*02e0*/  LDC.64 R32, c[0x0][0x390] ;  /* 0x0000e400ff207b82 */ /* 0x000e620000000a00 */
[----:B------:R-:W-:Y:S01]  /*02f0*/  FADD R30, R30, R34 ;  /* 0x000000221e1e7221 */ /* 0x000fe20000000000 */
[----:B------:R-:W-:Y:S01]  /*0300*/  FADD R31, R31, R35 ;  /* 0x000000231f1f7221 */ /* 0x000fe20000000000 */
[----:B-1----:R-:W-:-:S05]  /*0310*/  IMAD.WIDE R34, R2, 0x10, R32 ;  /* 0x0000001002227825 */ /* 0x002fca00078e0220 */
[----:B------:R1:W-:Y:S02]  /*0320*/  STG.E.128 desc[UR6][R34.64], R28 ;  /* 0x0000001c22007986 */ /* 0x0003e4000c101d06 */
[----:B-1----:R-:W-:Y:S01]  /*0330*/  @!P0 LEA R34, P2, R0, R34, 0x4 ;  /* 0x0000002200228211 */ /* 0x002fe200078420ff */
[----:B--2---:R-:W-:Y:S01]  /*0340*/  @!P0 FADD R28, R4, R16 ;  /* 0x00000010041c8221 */ /* 0x004fe20000000000 */
[----:B------:R-:W-:Y:S01]  /*0350*/  @!P0 FADD R29, R5, R17 ;  /* 0x00000011051d8221 */ /* 0x000fe20000000000 */
[----:B------:R-:W-:Y:S01]  /*0360*/  @!P0 FADD R30, R6, R18 ;  /* 0x00000012061e8221 */ /* 0x000fe20000000000 */
[----:B------:R-:W-:Y:S01]  /*0370*/  @!P0 IADD3.X R35, PT, PT, RZ, R35, RZ, P2, !PT ;  /* 0x00000023ff238210 */ /* 0x000fe200017fe4ff */
[----:B------:R-:W-:-:S05]  /*0380*/  @!P0 FADD R31, R7, R19 ;  /* 0x00000013071f8221 */ /* 0x000fca0000000000 */
[----:B------:R1:W-:Y:S02]  /*0390*/  @!P0 STG.E.128 desc[UR6][R34.64], R28 ;  /* 0x0000001c22008986 */ /* 0x0003e4000c101d06 */
[----:B-1----:R-:W-:-:S04]  /*03a0*/  IADD3 R35, PT, PT, R0, R2, R0 ;  /* 0x0000000200237210 */ /* 0x002fc80007ffe000 */
[----:B------:R-:W-:-:S04]  /*03b0*/  IADD3 R35, PT, PT, R35, R0, RZ ;  /* 0x0000000023237210 */ /* 0x000fc80007ffe0ff */
[----:B------:R-:W-:Y:S01]  /*03c0*/  ISETP.GE.AND P0, PT, R35, UR4, PT ;  /* 0x0000000423007c0c */ /* 0x000fe2000bf06270 */
[----:B------:R-:W-:-:S04]  /*03d0*/  @!P1 IMAD.WIDE R36, R36, 0x10, R32 ;  /* 0x0000001024249825 */ /* 0x000fc800078e0220 */
[----:B---3--:R-:W-:Y:S01]  /*03e0*/  @!P1 FADD R28, R8, R20 ;  /* 0x00000014081c9221 */ /* 0x008fe20000000000 */
[----:B------:R-:W-:Y:S01]  /*03f0*/  @!P1 FADD R29, R9, R21 ;  /* 0x00000015091d9221 */ /* 0x000fe20000000000 */
[----:B------:R-:W-:Y:S01]  /*0400*/  @!P1 FADD R30, R10, R22 ;  /* 0x000000160a1e9221 */ /* 0x000fe20000000000 */
[----:B------:R-:W-:-:S05]  /*0410*/  @!P1 FADD R31, R11, R23 ;  /* 0x000000170b1f9221 */ /* 0x000fca0000000000 */
[----:B------:R-:W-:Y:S01]  /*0420*/  @!P0 IMAD.WIDE R32, R35, 0x10, R32 ;  /* 0x0000001023208825 */ /* 0x000fe200078e0220 */
[----:B------:R-:W-:Y:S01]  /*0430*/  SHF.L.U32 R35, R0, 0x3, RZ ;  /* 0x0000000300237819 */ /* 0x000fe200000006ff */
[----:B------:R4:W-:Y:S04]  /*0440*/  @!P1 STG.E.128 desc[UR6][R36.64], R28 ;  /* 0x0000001c24009986 */ /* 0x0009e8000c101d06 */
[----:B0-----:R-:W-:Y:S02]  /*0450*/  IMAD R2, R35, UR5, R2 ;  /* 0x0000000523027c24 */ /* 0x001fe4000f8e0202 */
[----:B----4-:R-:W-:Y:S01]  /*0460*/  @!P0 FADD R28, R12, R24 ;  /* 0x000000180c1c8221 */ /* 0x010fe20000000000 */
[----:B------:R-:W-:Y:S01]  /*0470*/  @!P0 FADD R29, R13, R25 ;  /* 0x000000190d1d8221 */ /* 0x000fe20000000000 */
[----:B------:R-:W-:Y:S01]  /*0480*/  @!P0 FADD R30, R14, R26 ;  /* 0x0000001a0e1e8221 */ /* 0x000fe20000000000 */
[----:B------:R-:W-:-:S05]  /*0490*/  @!P0 FADD R31, R15, R27 ;  /* 0x0000001b0f1f8221 */ /* 0x000fca0000000000 */
[----:B------:R1:W-:Y:S01]  /*04a0*/  @!P0 STG.E.128 desc[UR6][R32.64], R28 ;  /* 0x0000001c20008986 */ /* 0x0003e2000c101d06 */
[----:B------:R-:W-:-:S13]  /*04b0*/  ISETP.GE.AND P0, PT, R2, UR4, PT ;  /* 0x0000000402007c0c */ /* 0x000fda000bf06270 */
[----:B------:R-:W-:Y:S05]  /*04c0*/  @!P0 BRA `(.L_x_2) ;  /* 0xfffffffc00048947 */ /* 0x000fea000383ffff */
.L_x_1:
[----:B0-----:R-:W-:Y:S05]  /*04d0*/  BSYNC.RECONVERGENT B0 ;  /* 0x0000000000007941 */ /* 0x001fea0003800200 */
.L_x_0:
[----:B------:R-:W0:Y:S01]  /*04e0*/  LDC R5, c[0x0][0x398] ;  /* 0x0000e600ff057b82 */ /* 0x000e220000000800 */
[----:B------:R-:W-:-:S06]  /*04f0*/  USHF.L.U32 UR5, UR4, 0x2, URZ ;  /* 0x0000000204057899 */ /* 0x000fcc00080006ff */
[----:B------:R-:W-:Y:S02]  /*0500*/  MOV R0, UR5 ;  /* 0x0000000500007c02 */ /* 0x000fe40008000f00 */
[----:B0-----:R-:W-:-:S04]  /*0510*/  ISETP.LE.AND P0, PT, R5, UR5, PT ;  /* 0x0000000505007c0c */ /* 0x001fc8000bf03270 */
[----:B------:R-:W-:-:S13]  /*0520*/  ISETP.NE.OR P0, PT, R3, RZ, P0 ;  /* 0x000000ff0300720c */ /* 0x000fda0000705670 */
[----:B------:R-:W-:Y:S05]  /*0530*/  @P0 EXIT ;  /* 0x000000000000094d */ /* 0x000fea0003800000 */
[CC--:B------:R-:W-:Y:S02]  /*0540*/  IADD3 R2, PT, PT, R0.reuse, -R5.reuse, RZ ;  /* 0x8000000500027210 */ /* 0x0c0fe40007ffe0ff */
[----:B------:R-:W-:Y:S02]  /*0550*/  IADD3 R4, PT, PT, -R0, R5, RZ ;  /* 0x0000000500047210 */ /* 0x000fe40007ffe1ff */
[----:B------:R-:W-:Y:S02]  /*0560*/  ISETP.GT.U32.AND P1, PT, R2, -0x10, PT ;  /* 0xfffffff00200780c */ /* 0x000fe40003f24070 */
[----:B------:R-:W-:-:S04]  /*0570*/  LOP3.LUT R20, R4, 0xf, RZ, 0xc0, !PT ;  /* 0x0000000f04147812 */ /* 0x000fc800078ec0ff */
[----:B------:R-:W-:-:S07]  /*0580*/  ISETP.NE.AND P0, PT, R20, RZ, PT ;  /* 0x000000ff1400720c */ /* 0x000fce0003f05270 */
[----:B------:R-:W-:Y:S06]  /*0590*/  @P1 BRA `(.L_x_3) ;  /* 0x0000000400481947 */ /* 0x000fec0003800000 */
[----:B------:R-:W0:Y:S01]  /*05a0*/  LDC.64 R2, c[0x0][0x380] ;  /* 0x0000e000ff027b82 */ /* 0x000e220000000a00 */
[----:B------:R-:W-:-:S04]  /*05b0*/  LOP3.LUT R16, R4, 0xfffffff0, RZ, 0xc0, !PT ;  /* 0xfffffff004107812 */ /* 0x000fc800078ec0ff */
[----:B------:R-:W-:-:S03]  /*05c0*/  IADD3 R16, PT, PT, -R16, RZ, RZ ;  /* 0x000000ff10107210 */ /* 0x000fc60007ffe1ff */
[----:B------:R-:W2:Y:S08]  /*05d0*/  LDC.64 R6, c[0x0][0x388] ;  /* 0x0000e200ff067b82 */ /* 0x000eb00000000a00 */
[----:B------:R-:W3:Y:S01]  /*05e0*/  LDC.64 R8, c[0x0][0x390] ;  /* 0x0000e400ff087b82 */ /* 0x000ee20000000a00 */
[----:B0-----:R-:W-:-:S04]  /*05f0*/  IADD3 R2, P1, PT, R2, 0x20, RZ ;  /* 0x0000002002027810 */ /* 0x001fc80007f3e0ff */
[----:B------:R-:W-:Y:S02]  /*0600*/  IADD3.X R3, PT, PT, RZ, R3, RZ, P1, !PT ;  /* 0x00000003ff037210 */ /* 0x000fe40000ffe4ff */
[----:B--2---:R-:W-:-:S04]  /*0610*/  IADD3 R6, P2, PT, R6, 0x20, RZ ;  /* 0x0000002006067810 */ /* 0x004fc80007f5e0ff */
[----:B------:R-:W-:Y:S02]  /*0620*/  IADD3.X R7, PT, PT, RZ, R7, RZ, P2, !PT ;  /* 0x00000007ff077210 */ /* 0x000fe400017fe4ff */
[----:B---3--:R-:W-:-:S04]  /*0630*/  IADD3 R8, P3, PT, R8, 0x20, RZ ;  /* 0x0000002008087810 */ /* 0x008fc80007f7e0ff */
[----:B------:R-:W-:-:S09]  /*0640*/  IADD3.X R9, PT, PT, RZ, R9, RZ, P3, !PT ;  /* 0x00000009ff097210 */ /* 0x000fd20001ffe4ff */
.L_x_4:
[----:B------:R-:W-:-:S04]  /*0650*/  IMAD.WIDE R14, R0, 0x4, R2 ;  /* 0x00000004000e7825 */ /* 0x000fc800078e0202 */
[C---:B------:R-:W-:Y:S01]  /*0660*/  IMAD.WIDE R12, R0.reuse, 0x4, R6 ;  /* 0x00000004000c7825 */ /* 0x040fe200078e0206 */
[----:B0-----:R-:W2:Y:S04]  /*0670*/  LDG.E R17, desc[UR6][R14.64+-0x20] ;  /* 0xffffe0060e117981 */ /* 0x001ea8000c1e1900 */
[----:B------:R-:W2:Y:S01]  /*0680*/  LDG.E R18, desc[UR6][R12.64+-0x20] ;  /* 0xffffe0060c127981 */ /* 0x000ea2000c1e1900 */
[----:B------:R-:W-:-:S04]  /*0690*/  IMAD.WIDE R10, R0, 0x4, R8 ;  /* 0x00000004000a7825 */ /* 0x000fc800078e0208 */
[----:B--2---:R-:W-:-:S05]  /*06a0*/  FADD R17, R17, R18 ;  /* 0x0000001211117221 */ /* 0x004fca0000000000 */
[----:B------:R0:W-:Y:S04]  /*06b0*/  STG.E desc[UR6][R10.64+-0x20], R17 ;  /* 0xffffe0110a007986 */ /* 0x0001e8000c101906 */
[----:B------:R-:W2:Y:S04]  /*06c0*/  LDG.E R18, desc[UR6][R14.64+-0x1c] ;  /* 0xffffe4060e127981 */ /* 0x000ea8000c1e1900 */
[----:B------:R-:W2:Y:S02]  /*06d0*/  LDG.E R19, desc[UR6][R12.64+-0x1c] ;  /* 0xffffe4060c137981 */ /* 0x000ea4000c1e1900 */
[----:B--2---:R-:W-:-:S05]  /*06e0*/  FADD R19, R18, R19 ;  /* 0x0000001312137221 */ /* 0x004fca0000000000 */
[----:B------:R2:W-:Y:S04]  /*06f0*/  STG.E desc[UR6][R10.64+-0x1c], R19 ;  /* 0xffffe4130a007986 */ /* 0x0005e8000c101906 */
[----:B------:R-:W3:Y:S04]  /*0700*/  LDG.E R18, desc[UR6][R14.64+-0x18] ;  /* 0xffffe8060e127981 */ /* 0x000ee8000c1e1900 */
[----:B------:R-:W3:Y:S02]  /*0710*/  LDG.E R21, desc[UR6][R12.64+-0x18] ;  /* 0xffffe8060c157981 */ /* 0x000ee4000c1e1900 */
[----:B---3--:R-:W-:-:S05]  /*0720*/  FADD R21, R18, R21 ;  /* 0x0000001512157221 */ /* 0x008fca0000000000 */
[----:B------:R3:W-:Y:S04]  /*0730*/  STG.E desc[UR6][R10.64+-0x18], R21 ;  /* 0xffffe8150a007986 */ /* 0x0007e8000c101906 */
[----:B------:R-:W4:Y:S04]  /*0740*/  LDG.E R18, desc[UR6][R14.64+-0x14] ;  /* 0xffffec060e127981 */ /* 0x000f28000c1e1900 */
[----:B------:R-:W4:Y:S02]  /*0750*/  LDG.E R23, desc[UR6][R12.64+-0x14] ;  /* 0xffffec060c177981 */ /* 0x000f24000c1e1900 */
[----:B----4-:R-:W-:-:S05]  /*0760*/  FADD R23, R18, R23 ;  /* 0x0000001712177221 */ /* 0x010fca0000000000 */
[----:B------:R4:W-:Y:S04]  /*0770*/  STG.E desc[UR6][R10.64+-0x14], R23 ;  /* 0xffffec170a007986 */ /* 0x0009e8000c101906 */
[----:B0-----:R-:W5:Y:S04]  /*0780*/  LDG.E R17, desc[UR6][R14.64+-0x10] ;  /* 0xfffff0060e117981 */ /* 0x001f68000c1e1900 */
[----:B------:R-:W5:Y:S02]  /*0790*/  LDG.E R18, desc[UR6][R12.64+-0x10] ;  /* 0xfffff0060c127981 */ /* 0x000f64000c1e1900 */
[----:B-----5:R-:W-:-:S05]  /*07a0*/  FADD R17, R17, R18 ;  /* 0x0000001211117221 */ /* 0x020fca0000000000 */
[----:B------:R0:W-:Y:S04]  /*07b0*/  STG.E desc[UR6][R10.64+-0x10], R17 ;  /* 0xfffff0110a007986 */ /* 0x0001e8000c101906 */
[----:B------:R-:W5:Y:S04]  /*07c0*/  LDG.E R18, desc[UR6][R14.64+-0xc] ;  /* 0xfffff4060e127981 */ /* 0x000f68000c1e1900 */
[----:B--2---:R-:W5:Y:S02]  /*07d0*/  LDG.E R19, desc[UR6][R12.64+-0xc] ;  /* 0xfffff4060c137981 */ /* 0x004f64000c1e1900 */
[----:B-----5:R-:W-:-:S05]  /*07e0*/  FADD R19, R18, R19 ;  /* 0x0000001312137221 */ /* 0x020fca0000000000 */
[----:B------:R2:W-:Y:S04]  /*07f0*/  STG.E desc[UR6][R10.64+-0xc], R19 ;  /* 0xfffff4130a007986 */ /* 0x0005e8000c101906 */
[----:B------:R-:W5:Y:S04]  /*0800*/  LDG.E R18, desc[UR6][R14.64+-0x8] ;  /* 0xfffff8060e127981 */ /* 0x000f68000c1e1900 */
[----:B---3--:R-:W5:Y:S02]  /*0810*/  LDG.E R21, desc[UR6][R12.64+-0x8] ;  /* 0xfffff8060c157981 */ /* 0x008f64000c1e1900 */
[----:B-----5:R-:W-:-:S05]  /*0820*/  FADD R21, R18, R21 ;  /* 0x0000001512157221 */ /* 0x020fca0000000000 */
[----:B------:R3:W-:Y:S04]  /*0830*/  STG.E desc[UR6][R10.64+-0x8], R21 ;  /* 0xfffff8150a007986 */ /* 0x0007e8000c101906 */
[----:B------:R-:W5:Y:S04]  /*0840*/  LDG.E R18, desc[UR6][R14.64+-0x4] ;  /* 0xfffffc060e127981 */ /* 0x000f68000c1e1900 */
[----:B----4-:R-:W5:Y:S02]  /*0850*/  LDG.E R23, desc[UR6][R12.64+-0x4] ;  /* 0xfffffc060c177981 */ /* 0x010f64000c1e1900 */
[----:B-----5:R-:W-:-:S05]  /*0860*/  FADD R23, R18, R23 ;  /* 0x0000001712177221 */ /* 0x020fca0000000000 */
        /* <DEDUP_REMOVED lines=25> */
[----:B------:R-:W2:Y:S04]  /*0a00*/  LDG.E R18, desc[UR6][R14.64+0x18] ;  /* 0x000018060e127981 */ /* 0x000ea8000c1e1900 */
[----:B---3--:R-:W2:Y:S02]  /*0a10*/  LDG.E R21, desc[UR6][R12.64+0x18] ;  /* 0x000018060c157981 */ /* 0x008ea4000c1e1900 */
[----:B--2---:R-:W-:-:S05]  /*0a20*/  FADD R21, R18, R21 ;  /* 0x0000001512157221 */ /* 0x004fca0000000000 */
[----:B------:R0:W-:Y:S04]  /*0a30*/  STG.E desc[UR6][R10.64+0x18], R21 ;  /* 0x000018150a007986 */ /* 0x0001e8000c101906 */
[----:B------:R-:W2:Y:S04]  /*0a40*/  LDG.E R18, desc[UR6][R14.64+0x1c] ;  /* 0x00001c060e127981 */ /* 0x000ea8000c1e1900 */
[----:B----4-:R-:W2:Y:S01]  /*0a50*/  LDG.E R23, desc[UR6][R12.64+0x1c] ;  /* 0x00001c060c177981 */ /* 0x010ea2000c1e1900 */
[----:B------:R-:W-:Y:S02]  /*0a60*/  IADD3 R16, PT, PT, R16, 0x10, RZ ;  /* 0x0000001010107810 */ /* 0x000fe40007ffe0ff */
[----:B------:R-:W-:-:S02]  /*0a70*/  IADD3 R0, PT, PT, R0, 0x10, RZ ;  /* 0x0000001000007810 */ /* 0x000fc40007ffe0ff */
[----:B------:R-:W-:Y:S01]  /*0a80*/  ISETP.NE.AND P1, PT, R16, RZ, PT ;  /* 0x000000ff1000720c */ /* 0x000fe20003f25270 */
[----:B--2---:R-:W-:-:S05]  /*0a90*/  FADD R23, R18, R23 ;  /* 0x0000001712177221 */ /* 0x004fca0000000000 */
[----:B------:R0:W-:Y:S07]  /*0aa0*/  STG.E desc[UR6][R10.64+0x1c], R23 ;  /* 0x00001c170a007986 */ /* 0x0001ee000c101906 */
[----:B------:R-:W-:Y:S05]  /*0ab0*/  @P1 BRA `(.L_x_4) ;  /* 0xfffffff800e41947 */ /* 0x000fea000383ffff */
.L_x_3:
[----:B------:R-:W-:Y:S05]  /*0ac0*/  @!P0 EXIT ;  /* 0x000000000000894d */ /* 0x000fea0003800000 */
[----:B------:R-:W-:Y:S02]  /*0ad0*/  ISETP.GE.U32.AND P0, PT, R20, 0x8, PT ;  /* 0x000000081400780c */ /* 0x000fe40003f06070 */
[----:B------:R-:W-:-:S04]  /*0ae0*/  LOP3.LUT R4, R4, 0x7, RZ, 0xc0, !PT ;  /* 0x0000000704047812 */ /* 0x000fc800078ec0ff */
[----:B------:R-:W-:-:S07]  /*0af0*/  ISETP.NE.AND P1, PT, R4, RZ, PT ;  /* 0x000000ff0400720c */ /* 0x000fce0003f25270 */
[----:B------:R-:W-:Y:S06]  /*0b00*/  @!P0 BRA `(.L_x_5) ;  /* 0x00000000009c8947 */ /* 0x000fec0003800000 */
[----:B------:R-:W2:Y:S08]  /*0b10*/  LDC.64 R2, c[0x0][0x380] ;  /* 0x0000e000ff027b82 */ /* 0x000eb00000000a00 */
[----:B------:R-:W3:Y:S08]  /*0b20*/  LDC.64 R6, c[0x0][0x388] ;  /* 0x0000e200ff067b82 */ /* 0x000ef00000000a00 */
[----:B------:R-:W4:Y:S01]  /*0b30*/  LDC.64 R8, c[0x0][0x390] ;  /* 0x0000e400ff087b82 */ /* 0x000f220000000a00 */
[----:B--2---:R-:W-:-:S05]  /*0b40*/  IMAD.WIDE R2, R0, 0x4, R2 ;  /* 0x0000000400027825 */ /* 0x004fca00078e0202 */
[----:B0-----:R-:W2:Y:S01]  /*0b50*/  LDG.E R10, desc[UR6][R2.64] ;  /* 0x00000006020a7981 */ /* 0x001ea2000c1e1900 */
[----:B---3--:R-:W-:-:S05]  /*0b60*/  IMAD.WIDE R6, R0, 0x4, R6 ;  /* 0x0000000400067825 */ /* 0x008fca00078e0206 */
[----:B------:R-:W2:Y:S01]  /*0b70*/  LDG.E R11, desc[UR6][R6.64] ;  /* 0x00000006060b7981 */ /* 0x000ea2000c1e1900 */
[----:B----4-:R-:W-:-:S04]  /*0b80*/  IMAD.WIDE R8, R0, 0x4, R8 ;  /* 0x0000000400087825 */ /* 0x010fc800078e0208 */
        /* <DEDUP_REMOVED lines=14> */
[----:B------:R-:W5:Y:S04]  /*0c70*/  LDG.E R10, desc[UR6][R2.64+0x10] ;  /* 0x00001006020a7981 */ /* 0x000f68000c1e1900 */
[----:B0-----:R-:W5:Y:S02]  /*0c80*/  LDG.E R11, desc[UR6][R6.64+0x10] ;  /* 0x00001006060b7981 */ /* 0x001f64000c1e1900 */
        /* <DEDUP_REMOVED lines=12> */
[----:B------:R-:W-:Y:S01]  /*0d50*/  IADD3 R0, PT, PT, R0, 0x8, RZ ;  /* 0x0000000800007810 */ /* 0x000fe20007ffe0ff */
[----:B--2---:R-:W-:-:S05]  /*0d60*/  FADD R17, R10, R17 ;  /* 0x000000110a117221 */ /* 0x004fca0000000000 */
[----:B------:R0:W-:Y:S02]  /*0d70*/  STG.E desc[UR6][R8.64+0x1c], R17 ;  /* 0x00001c1108007986 */ /* 0x0001e4000c101906 */
.L_x_5:
        /* <DEDUP_REMOVED lines=15> */
[----:B------:R-:W3:Y:S04]  /*0e70*/  LDG.E R8, desc[UR6][R2.64+0x4] ;  /* 0x0000040602087981 */ /* 0x000ee8000c1e1900 */
[----:B------:R-:W3:Y:S02]  /*0e80*/  LDG.E R11, desc[UR6][R4.64+0x4] ;  /* 0x00000406040b7981 */ /* 0x000ee4000c1e1900 */
[----:B---3--:R-:W-:-:S05]  /*0e90*/  FADD R11, R8, R11 ;  /* 0x0000000b080b7221 */ /* 0x008fca0000000000 */
[----:B------:R2:W-:Y:S04]  /*0ea0*/  STG.E desc[UR6][R6.64+0x4], R11 ;  /* 0x0000040b06007986 */ /* 0x0005e8000c101906 */
[----:B------:R-:W3:Y:S04]  /*0eb0*/  LDG.E R8, desc[UR6][R2.64+0x8] ;  /* 0x0000080602087981 */ /* 0x000ee8000c1e1900 */
[----:B------:R-:W3:Y:S02]  /*0ec0*/  LDG.E R13, desc[UR6][R4.64+0x8] ;  /* 0x00000806040d7981 */ /* 0x000ee4000c1e1900 */
[----:B---3--:R-:W-:-:S05]  /*0ed0*/  FADD R13, R8, R13 ;  /* 0x0000000d080d7221 */ /* 0x008fca0000000000 */
[----:B------:R2:W-:Y:S04]  /*0ee0*/  STG.E desc[UR6][R6.64+0x8], R13 ;  /* 0x0000080d06007986 */ /* 0x0005e8000c101906 */
[----:B------:R-:W3:Y:S04]  /*0ef0*/  LDG.E R8, desc[UR6][R2.64+0xc] ;  /* 0x00000c0602087981 */ /* 0x000ee8000c1e1900 */
[----:B------:R-:W3:Y:S01]  /*0f00*/  LDG.E R15, desc[UR6][R4.64+0xc] ;  /* 0x00000c06040f7981 */ /* 0x000ee2000c1e1900 */
[----:B------:R-:W-:Y:S01]  /*0f10*/  IADD3 R0, PT, PT, R0, 0x4, RZ ;  /* 0x0000000400007810 */ /* 0x000fe20007ffe0ff */
[----:B---3--:R-:W-:-:S05]  /*0f20*/  FADD R15, R8, R15 ;  /* 0x0000000f080f7221 */ /* 0x008fca0000000000 */
[----:B------:R2:W-:Y:S02]  /*0f30*/  STG.E desc[UR6][R6.64+0xc], R15 ;  /* 0x00000c0f06007986 */ /* 0x0005e4000c101906 */
.L_x_6:
[----:B------:R-:W-:Y:S05]  /*0f40*/  @!P1 EXIT ;  /* 0x000000000000994d */ /* 0x000fea0003800000 */
[----:B0-2---:R-:W0:Y:S01]  /*0f50*/  LDC.64 R8, c[0x0][0x390] ;  /* 0x0000e400ff087b82 */ /* 0x005e220000000a00 */
[----:B------:R-:W-:-:S07]  /*0f60*/  IADD3 R14, PT, PT, -R14, RZ, RZ ;  /* 0x000000ff0e0e7210 */ /* 0x000fce0007ffe1ff */
[----:B------:R-:W2:Y:S08]  /*0f70*/  LDC.64 R12, c[0x0][0x380] ;  /* 0x0000e000ff0c7b82 */ /* 0x000eb00000000a00 */
[----:B------:R-:W3:Y:S02]  /*0f80*/  LDC.64 R10, c[0x0][0x388] ;  /* 0x0000e200ff0a7b82 */ /* 0x000ee40000000a00 */
.L_x_7:
[----:B---3--:R-:W-:-:S04]  /*0f90*/  IMAD.WIDE R4, R0, 0x4, R10 ;  /* 0x0000000400047825 */ /* 0x008fc800078e020a */
[C---:B--2---:R-:W-:Y:S02]  /*0fa0*/  IMAD.WIDE R6, R0.reuse, 0x4, R12 ;  /* 0x0000000400067825 */ /* 0x044fe400078e020c */
[----:B------:R-:W2:Y:S04]  /*0fb0*/  LDG.E R5, desc[UR6][R4.64] ;  /* 0x0000000604057981 */ /* 0x000ea8000c1e1900 */
[----:B------:R-:W2:Y:S01]  /*0fc0*/  LDG.E R6, desc[UR6][R6.64] ;  /* 0x0000000606067981 */ /* 0x000ea2000c1e1900 */
[----:B0---4-:R-:W-:Y:S01]  /*0fd0*/  IMAD.WIDE R2, R0, 0x4, R8 ;  /* 0x0000000400027825 */ /* 0x011fe200078e0208 */
[----:B------:R-:W-:Y:S02]  /*0fe0*/  IADD3 R14, PT, PT, R14, 0x1, RZ ;  /* 0x000000010e0e7810 */ /* 0x000fe40007ffe0ff */
[----:B------:R-:W-:-:S02]  /*0ff0*/  IADD3 R0, PT, PT, R0, 0x1, RZ ;  /* 0x0000000100007810 */ /* 0x000fc40007ffe0ff */
[----:B------:R-:W-:Y:S01]  /*1000*/  ISETP.NE.AND P0, PT, R14, RZ, PT ;  /* 0x000000ff0e00720c */ /* 0x000fe20003f05270 */
[----:B--2---:R-:W-:-:S05]  /*1010*/  FADD R15, R6, R5 ;  /* 0x00000005060f7221 */ /* 0x004fca0000000000 */
[----:B------:R4:W-:Y:S07]  /*1020*/  STG.E desc[UR6][R2.64], R15 ;  /* 0x0000000f02007986 */ /* 0x0009ee000c101906 */
[----:B------:R-:W-:Y:S05]  /*1030*/  @P0 BRA `(.L_x_7) ;  /* 0xfffffffc00d40947 */ /* 0x000fea000383ffff */
[----:B------:R-:W-:Y:S05]  /*1040*/  EXIT ;  /* 0x000000000000794d */ /* 0x000fea0003800000 */
.L_x_8:
[----:B------:R-:W-:-:S00]  /*1050*/  BRA `(.L_x_8) ;  /* 0xfffffffc00fc7947 */ /* 0x000fc0000383ffff */
[----:B------:R-:W-:-:S00]  /*1060*/  NOP ;  /* 0x0000000000007918 */ /* 0x000fc00000000000 */
        /* <DEDUP_REMOVED lines=9> */
.L_x_35:


//--------------------- .text._Z23gridVectorizedVectorSumPfS_S_i --------------------------
	.section	.text._Z23gridVectorizedVectorSumPfS_S_i,"ax",@progbits
	.align	128
        .global         _Z23gridVectorizedVectorSumPfS_S_i
        .type           _Z23gridVectorizedVectorSumPfS_S_i,@function
        .size           _Z23gridVectorizedVectorSumPfS_S_i,(.L_x_36 - _Z23gridVectorizedVectorSumPfS_S_i)
        .other          _Z23gridVectorizedVectorSumPfS_S_i,@"STO_CUDA_ENTRY STV_DEFAULT"
_Z23gridVectorizedVectorSumPfS_S_i:
.text._Z23gridVectorizedVectorSumPfS_S_i:
[----:B------:R-:W-:Y:S01]  /*0000*/  LDC R1, c[0x0][0x37c] ;  /* 0x0000df00ff017b82 */ /* 0x000fe20000000800 */
[----:B------:R-:W0:Y:S07]  /*0010*/  S2R R5, SR_TID.X ;  /* 0x0000000000057919 */ /* 0x000e2e0000002100 */
[----:B------:R-:W0:Y:S01]  /*0020*/  S2UR UR6, SR_CTAID.X ;  /* 0x00000000000679c3 */ /* 0x000e220000002500 */
[----:B------:R-:W1:Y:S01]  /*0030*/  LDCU UR5, c[0x0][0x398] ;  /* 0x00007300ff0577ac */ /* 0x000e620008000800 */
[----:B------:R-:W-:Y:S06]  /*0040*/  BSSY.RECONVERGENT B0, `(.L_x_9) ;  /* 0x000006f000007945 */ /* 0x000fec0003800200 */
[----:B------:R-:W0:Y:S01]  /*0050*/  LDC R0, c[0x0][0x360] ;  /* 0x0000d800ff007b82 */ /* 0x000e220000000800 */
[----:B------:R-:W2:Y:S01]  /*0060*/  LDCU UR8, c[0x0][0x370] ;  /* 0x00006e00ff0877ac */ /* 0x000ea20008000800 */
[----:B-1----:R-:W-:-:S04]  /*0070*/  USHF.R.S32.HI UR4, URZ, 0x1f, UR5 ;  /* 0x0000001fff047899 */ /* 0x002fc80008011405 */
[----:B------:R-:W-:-:S04]  /*0080*/  ULEA.HI UR4, UR4, UR5, URZ, 0x2 ;  /* 0x0000000504047291 */ /* 0x000fc8000f8f10ff */
[----:B------:R-:W-:Y:S01]  /*0090*/  ULOP3.LUT UR4, UR4, 0xfffffffc, URZ, 0xc0, !UPT ;  /* 0xfffffffc04047892 */ /* 0x000fe2000f8ec0ff */
[C---:B0-----:R-:W-:Y:S01]  /*00a0*/  IMAD R5, R0.reuse, UR6, R5 ;  /* 0x0000000600057c24 */ /* 0x041fe2000f8e0205 */
[----:B------:R-:W0:Y:S01]  /*00b0*/  LDCU.64 UR6, c[0x0][0x358] ;  /* 0x00006b00ff0677ac */ /* 0x000e220008000a00 */
[----:B--2---:R-:W-:-:S03]  /*00c0*/  IMAD R0, R0, UR8, RZ ;  /* 0x0000000800007c24 */ /* 0x004fc6000f8e02ff */
[----:B------:R-:W-:Y:S02]  /*00d0*/  MOV R2, UR4 ;  /* 0x0000000400027c02 */ /* 0x000fe40008000f00 */
[----:B------:R-:W-:-:S04]  /*00e0*/  SHF.L.U32 R4, R5, 0x2, RZ ;  /* 0x0000000205047819 */ /* 0x000fc800000006ff */
[----:B------:R-:W-:-:S13]  /*00f0*/  ISETP.GE.AND P0, PT, R4, UR4, PT ;  /* 0x0000000404007c0c */ /* 0x000fda000bf06270 */
[----:B0-----:R-:W-:Y:S05]  /*0100*/  @P0 BRA `(.L_x_10) ;  /* 0x0000000400880947 */ /* 0x001fea0003800000 */
[----:B------:R-:W-:Y:S01]  /*0110*/  SHF.L.U32 R3, R0, 0x2, RZ ;  /* 0x0000000200037819 */ /* 0x000fe200000006ff */
[----:B------:R-:W-:Y:S03]  /*0120*/  BSSY.RECONVERGENT B1, `(.L_x_11) ;  /* 0x0000030000017945 */ /* 0x000fe60003800200 */
[----:B------:R-:W0:Y:S01]  /*0130*/  I2F.U32.RP R8, R3 ;  /* 0x0000000300087306 */ /* 0x000e220000209000 */
[C---:B------:R-:W-:Y:S02]  /*0140*/  VIADDMNMX R6, R3.reuse, R4, R2, !PT ;  /* 0x0000000403067246 */ /* 0x040fe40007800102 */
[----:B------:R-:W-:Y:S02]  /*0150*/  IADD3 R11, PT, PT, RZ, -R3, RZ ;  /* 0x80000003ff0b7210 */ /* 0x000fe40007ffe0ff */
[C---:B------:R-:W-:Y:S01]  /*0160*/  IADD3 R9, PT, PT, -R3.reuse, R6, RZ ;  /* 0x0000000603097210 */ /* 0x040fe20007ffe1ff */
[----:B------:R-:W-:Y:S01]  /*0170*/  HFMA2 R6, -RZ, RZ, 0, 0 ;  /* 0x00000000ff067431 */ /* 0x000fe200000001ff */
[----:B------:R-:W-:-:S02]  /*0180*/  ISETP.NE.U32.AND P2, PT, R3, RZ, PT ;  /* 0x000000ff0300720c */ /* 0x000fc40003f45070 */
[----:B------:R-:W-:-:S04]  /*0190*/  ISETP.NE.AND P0, PT, R9, R4, PT ;  /* 0x000000040900720c */ /* 0x000fc80003f05270 */
[----:B------:R-:W-:Y:S01]  /*01a0*/  SEL R16, RZ, 0x1, !P0 ;  /* 0x00000001ff107807 */ /* 0x000fe20004000000 */
[----:B0-----:R-:W0:Y:S02]  /*01b0*/  MUFU.RCP R8, R8 ;  /* 0x0000000800087308 */ /* 0x001e240000001000 */
[----:B0-----:R-:W-:-:S06]  /*01c0*/  IADD3 R7, PT, PT, R8, 0xffffffe, RZ ;  /* 0x0ffffffe08077810 */ /* 0x001fcc0007ffe0ff */
[----:B------:R-:W0:Y:S02]  /*01d0*/  F2I.FTZ.U32.TRUNC.NTZ R7, R7 ;  /* 0x0000000700077305 */ /* 0x000e24000021f000 */
[----:B0-----:R-:W-:-:S04]  /*01e0*/  IMAD R11, R11, R7, RZ ;  /* 0x000000070b0b7224 */ /* 0x001fc800078e02ff */
[----:B------:R-:W-:Y:S01]  /*01f0*/  IMAD.HI.U32 R11, R7, R11, R6 ;  /* 0x0000000b070b7227 */ /* 0x000fe200078e0006 */
[----:B------:R-:W-:-:S05]  /*0200*/  IADD3 R6, PT, PT, R9, -R4, -R16 ;  /* 0x8000000409067210 */ /* 0x000fca0007ffe810 */
[----:B------:R-:W-:-:S05]  /*0210*/  IMAD.HI.U32 R11, R11, R6, RZ ;  /* 0x000000060b0b7227 */ /* 0x000fca00078e00ff */
[----:B------:R-:W-:-:S05]  /*0220*/  IADD3 R7, PT, PT, -R11, RZ, RZ ;  /* 0x000000ff0b077210 */ /* 0x000fca0007ffe1ff */
[----:B------:R-:W-:-:S05]  /*0230*/  IMAD R6, R3, R7, R6 ;  /* 0x0000000703067224 */ /* 0x000fca00078e0206 */
[----:B------:R-:W-:-:S13]  /*0240*/  ISETP.GE.U32.AND P0, PT, R6, R3, PT ;  /* 0x000000030600720c */ /* 0x000fda0003f06070 */
[----:B------:R-:W-:Y:S02]  /*0250*/  @P0 IADD3 R6, PT, PT, -R3, R6, RZ ;  /* 0x0000000603060210 */ /* 0x000fe40007ffe1ff */
[----:B------:R-:W-:Y:S02]  /*0260*/  @P0 IADD3 R11, PT, PT, R11, 0x1, RZ ;  /* 0x000000010b0b0810 */ /* 0x000fe40007ffe0ff */
[----:B------:R-:W-:-:S13]  /*0270*/  ISETP.GE.U32.AND P1, PT, R6, R3, PT ;  /* 0x000000030600720c */ /* 0x000fda0003f26070 */
[----:B------:R-:W-:Y:S02]  /*0280*/  @P1 IADD3 R11, PT, PT, R11, 0x1, RZ ;  /* 0x000000010b0b1810 */ /* 0x000fe40007ffe0ff */
[----:B------:R-:W-:-:S04]  /*0290*/  @!P2 LOP3.LUT R11, RZ, R3, RZ, 0x33, !PT ;  /* 0x00000003ff0ba212 */ /* 0x000fc800078e33ff */
[----:B------:R-:W-:-:S04]  /*02a0*/  IADD3 R16, PT, PT, R16, R11, RZ ;  /* 0x0000000b10107210 */ /* 0x000fc80007ffe0ff */
[----:B------:R-:W-:-:S04]  /*02b0*/  LOP3.LUT R6, R16, 0x3, RZ, 0xc0, !PT ;  /* 0x0000000310067812 */ /* 0x000fc800078ec0ff */
[----:B------:R-:W-:-:S13]  /*02c0*/  ISETP.NE.AND P0, PT, R6, 0x3, PT ;  /* 0x000000030600780c */ /* 0x000fda0003f05270 */
[----:B------:R-:W-:Y:S05]  /*02d0*/  @!P0 BRA `(.L_x_12) ;  /* 0x0000000000508947 */ /* 0x000fea0003800000 */
[----:B------:R-:W0:Y:S01]  /*02e0*/  LDC.64 R20, c[0x0][0x390] ;  /* 0x0000e400ff147b82 */ /* 0x000e220000000a00 */
[----:B------:R-:W-:-:S04]  /*02f0*/  IADD3 R8, PT, PT, R16, 0x1, RZ ;  /* 0x0000000110087810 */ /* 0x000fc80007ffe0ff */
[----:B------:R-:W-:-:S03]  /*0300*/  LOP3.LUT R8, R8, 0x3, RZ, 0xc0, !PT ;  /* 0x0000000308087812 */ /* 0x000fc600078ec0ff */
[----:B------:R-:W1:Y:S01]  /*0310*/  LDC.64 R6, c[0x0][0x380] ;  /* 0x0000e000ff067b82 */ /* 0x000e620000000a00 */
[----:B------:R-:W-:-:S07]  /*0320*/  IADD3 R17, PT, PT, -R8, RZ, RZ ;  /* 0x000000ff08117210 */ /* 0x000fce0007ffe1ff */
[----:B------:R-:W2:Y:S02]  /*0330*/  LDC.64 R18, c[0x0][0x388] ;  /* 0x0000e200ff127b82 */ /* 0x000ea40000000a00 */
.L_x_13:
[----:B-1----:R-:W-:-:S04]  /*0340*/  IMAD.WIDE R14, R4, 0x4, R6 ;  /* 0x00000004040e7825 */ /* 0x002fc800078e0206 */
[----:B--2---:R-:W-:Y:S02]  /*0350*/  IMAD.WIDE R22, R4, 0x4, R18 ;  /* 0x0000000404167825 */ /* 0x004fe400078e0212 */
[----:B---3--:R-:W2:Y:S04]  /*0360*/  LDG.E.128 R12, desc[UR6][R14.64] ;  /* 0x000000060e0c7981 */ /* 0x008ea8000c1e1d00 */
[----:B------:R-:W2:Y:S01]  /*0370*/  LDG.E.128 R8, desc[UR6][R22.64] ;  /* 0x0000000616087981 */ /* 0x000ea2000c1e1d00 */
[----:B------:R-:W-:-:S04]  /*0380*/  IADD3 R17, PT, PT, R17, 0x1, RZ ;  /* 0x0000000111117810 */ /* 0x000fc80007ffe0ff */
[----:B------:R-:W-:Y:S01]  /*0390*/  ISETP.NE.AND P0, PT, R17, RZ, PT ;  /* 0x000000ff1100720c */ /* 0x000fe20003f05270 */
[----:B--2---:R-:W-:Y:S01]  /*03a0*/  FADD R8, R12, R8 ;  /* 0x000000080c087221 */ /* 0x004fe20000000000 */
[----:B------:R-:W-:Y:S01]  /*03b0*/  FADD R9, R13, R9 ;  /* 0x000000090d097221 */ /* 0x000fe20000000000 */
[----:B------:R-:W-:Y:S01]  /*03c0*/  FADD R10, R14, R10 ;  /* 0x0000000a0e0a7221 */ /* 0x000fe20000000000 */
[----:B------:R-:W-:Y:S01]  /*03d0*/  FADD R11, R15, R11 ;  /* 0x0000000b0f0b7221 */ /* 0x000fe20000000000 */
[----:B0-----:R-:W-:-:S05]  /*03e0*/  IMAD.WIDE R12, R4, 0x4, R20 ;  /* 0x00000004040c7825 */ /* 0x001fca00078e0214 */
[----:B------:R3:W-:Y:S01]  /*03f0*/  STG.E.128 desc[UR6][R12.64], R8 ;  /* 0x000000080c007986 */ /* 0x0007e2000c101d06 */
[----:B------:R-:W-:Y:S02]  /*0400*/  IADD3 R4, PT, PT, R3, R4, RZ ;  /* 0x0000000403047210 */ /* 0x000fe40007ffe0ff */
[----:B------:R-:W-:Y:S05]  /*0410*/  @P0 BRA `(.L_x_13) ;  /* 0xfffffffc00c80947 */ /* 0x000fea000383ffff */
.L_x_12:
[----:B------:R-:W-:Y:S05]  /*0420*/  BSYNC.RECONVERGENT B1 ;  /* 0x0000000000017941 */ /* 0x000fea0003800200 */
.L_x_11:
[----:B------:R-:W0:Y:S01]  /*0430*/  LDC.64 R6, c[0x0][0x390] ;  /* 0x0000e400ff067b82 */ /* 0x000e220000000a00 */
[----:B------:R-:W-:-:S07]  /*0440*/  ISETP.GE.U32.AND P0, PT, R16, 0x3, PT ;  /* 0x000000031000780c */ /* 0x000fce0003f06070 */
[----:B------:R-:W1:Y:S08]  /*0450*/  LDC.64 R22, c[0x0][0x380] ;  /* 0x0000e000ff167b82 */ /* 0x000e700000000a00 */
[----:B------:R-:W2:Y:S01]  /*0460*/  LDC.64 R20, c[0x0][0x388] ;  /* 0x0000e200ff147b82 */ /* 0x000ea20000000a00 */
[----:B------:R-:W-:Y:S05]  /*0470*/  @!P0 BRA `(.L_x_10) ;  /* 0x0000000000ac8947 */ /* 0x000fea0003800000 */
.L_x_14:
[----:B-1----:R-:W-:-:S04]  /*0480*/  IMAD.WIDE R28, R4, 0x4, R22 ;  /* 0x00000004041c7825 */ /* 0x002fc800078e0216 */
[C---:B--2---:R-:W-:Y:S01]  /*0490*/  IMAD.WIDE R26, R4.reuse, 0x4, R20 ;  /* 0x00000004041a7825 */ /* 0x044fe200078e0214 */
[----:B---34-:R1:W2:Y:S04]  /*04a0*/  LDG.E.128 R8, desc[UR6][R28.64] ;  /* 0x000000061c087981 */ /* 0x0182a8000c1e1d00 */
[----:B------:R3:W2:Y:S01]  /*04b0*/  LDG.E.128 R12, desc[UR6][R26.64] ;  /* 0x000000061a0c7981 */ /* 0x0006a2000c1e1d00 */
[----:B0-----:R-:W-:-:S04]  /*04c0*/  IMAD.WIDE R24, R4, 0x4, R6 ;  /* 0x0000000404187825 */ /* 0x001fc800078e0206 */
[----:B-1----:R-:W-:-:S04]  /*04d0*/  IMAD.WIDE R28, R3, 0x4, R28 ;  /* 0x00000004031c7825 */ /* 0x002fc800078e021c */
[----:B---3--:R-:W-:-:S04]  /*04e0*/  IMAD.WIDE R26, R3, 0x4, R26 ;  /* 0x00000004031a7825 */ /* 0x008fc800078e021a */
[----:B--2---:R-:W-:Y:S01]  /*04f0*/  FADD R8, R8, R12 ;  /* 0x0000000c08087221 */ /* 0x004fe20000000000 */
[----:B------:R-:W-:Y:S01]  /*0500*/  FADD R9, R9, R13 ;  /* 0x0000000d09097221 */ /* 0x000fe20000000000 */
[----:B------:R-:W-:Y:S01]  /*0510*/  FADD R10, R10, R14 ;  /* 0x0000000e0a0a7221 */ /* 0x000fe20000000000 */
[----:B------:R-:W-:-:S05]  /*0520*/  FADD R11, R11, R15 ;  /* 0x0000000f0b0b7221 */ /* 0x000fca0000000000 */
[----:B------:R0:W-:Y:S04]  /*0530*/  STG.E.128 desc[UR6][R24.64], R8 ;  /* 0x0000000818007986 */ /* 0x0001e8000c101d06 */
[----:B------:R1:W2:Y:S04]  /*0540*/  LDG.E.128 R12, desc[UR6][R26.64] ;  /* 0x000000061a0c7981 */ /* 0x0002a8000c1e1d00 */
[----:B0-----:R0:W2:Y:S01]  /*0550*/  LDG.E.128 R8, desc[UR6][R28.64] ;  /* 0x000000061c087981 */ /* 0x0010a2000c1e1d00 */
[----:B------:R-:W-:-:S04]  /*0560*/  IMAD.WIDE R24, R3, 0x4, R24 ;  /* 0x0000000403187825 */ /* 0x000fc800078e0218 */
[----:B-1----:R-:W-:-:S04]  /*0570*/  IMAD.WIDE R26, R3, 0x4, R26 ;  /* 0x00000004031a7825 */ /* 0x002fc800078e021a */
[----:B0-----:R-:W-:-:S04]  /*0580*/  IMAD.WIDE R28, R3, 0x4, R28 ;  /* 0x00000004031c7825 */ /* 0x001fc800078e021c */
[----:B--2---:R-:W-:Y:S01]  /*0590*/  FADD R16, R8, R12 ;  /* 0x0000000c08107221 */ /* 0x004fe20000000000 */
[----:B------:R-:W-:Y:S01]  /*05a0*/  FADD R17, R9, R13 ;  /* 0x0000000d09117221 */ /* 0x000fe20000000000 */
[----:B------:R-:W-:Y:S01]  /*05b0*/  FADD R18, R10, R14 ;  /* 0x0000000e0a127221 */ /* 0x000fe20000000000 */
[----:B------:R-:W-:-:S05]  /*05c0*/  FADD R19, R11, R15 ;  /* 0x0000000f0b137221 */ /* 0x000fca0000000000 */
[----:B------:R0:W-:Y:S04]  /*05d0*/  STG.E.128 desc[UR6][R24.64], R16 ;  /* 0x0000001018007986 */ /* 0x0001e8000c101d06 */
[----:B------:R1:W2:Y:S04]  /*05e0*/  LDG.E.128 R8, desc[UR6][R28.64] ;  /* 0x000000061c087981 */ /* 0x0002a8000c1e1d00 */
[----:B------:R-:W2:Y:S01]  /*05f0*/  LDG.E.128 R12, desc[UR6][R26.64] ;  /* 0x000000061a0c7981 */ /* 0x000ea2000c1e1d00 */
[----:B-1----:R-:W-:-:S04]  /*0600*/  IMAD.WIDE R28, R3, 0x4, R28 ;  /* 0x00000004031c7825 */ /* 0x002fc800078e021c */
[----:B0-----:R-:W-:-:S04]  /*0610*/  IMAD.WIDE R24, R3, 0x4, R24 ;  /* 0x0000000403187825 */ /* 0x001fc800078e0218 */
[----:B--2---:R-:W-:Y:S01]  /*0620*/  FADD R8, R8, R12 ;  /* 0x0000000c08087221 */ /* 0x004fe20000000000 */
[----:B------:R-:W-:Y:S01]  /*0630*/  FADD R9, R9, R13 ;  /* 0x0000000d09097221 */ /* 0x000fe20000000000 */
[----:B------:R-:W-:Y:S01]  /*0640*/  FADD R10, R10, R14 ;  /* 0x0000000e0a0a7221 */ /* 0x000fe20000000000 */
[----:B------:R-:W-:Y:S01]  /*0650*/  FADD R11, R11, R15 ;  /* 0x0000000f0b0b7221 */ /* 0x000fe20000000000 */
[----:B------:R-:W-:-:S04]  /*0660*/  IMAD.WIDE R12, R3, 0x4, R26 ;  /* 0x00000004030c7825 */ /* 0x000fc800078e021a */
[----:B------:R0:W-:Y:S04]  /*0670*/  STG.E.128 desc[UR6][R24.64], R8 ;  /* 0x0000000818007986 */ /* 0x0001e8000c101d06 */
[----:B------:R-:W2:Y:S04]  /*0680*/  LDG.E.128 R12, desc[UR6][R12.64] ;  /* 0x000000060c0c7981 */ /* 0x000ea8000c1e1d00 */
[----:B0-----:R-:W2:Y:S01]  /*0690*/  LDG.E.128 R8, desc[UR6][R28.64] ;  /* 0x000000061c087981 */ /* 0x001ea2000c1e1d00 */
[----:B------:R-:W-:-:S04]  /*06a0*/  LEA R4, R0, R4, 0x4 ;  /* 0x0000000400047211 */ /* 0x000fc800078e20ff */
[----:B------:R-:W-:Y:S01]  /*06b0*/  ISETP.GE.AND P0, PT, R4, R2, PT ;  /* 0x000000020400720c */ /* 0x000fe20003f06270 */
[----:B--2---:R-:W-:Y:S01]  /*06c0*/  FADD R10, R10, R14 ;  /* 0x0000000e0a0a7221 */ /* 0x004fe20000000000 */
[----:B------:R-:W-:Y:S01]  /*06d0*/  FADD R11, R11, R15 ;  /* 0x0000000f0b0b7221 */ /* 0x000fe20000000000 */
[----:B------:R-:W-:Y:S01]  /*06e0*/  FADD R8, R8, R12 ;  /* 0x0000000c08087221 */ /* 0x000fe20000000000 */
[----:B------:R-:W-:Y:S01]  /*06f0*/  FADD R9, R9, R13 ;  /* 0x0000000d09097221 */ /* 0x000fe20000000000 */
[----:B------:R-:W-:-:S05]  /*0700*/  IMAD.WIDE R14, R3, 0x4, R24 ;  /* 0x00000004030e7825 */ /* 0x000fca00078e0218 */
[----:B------:R4:W-:Y:S03]  /*0710*/  STG.E.128 desc[UR6][R14.64], R8 ;  /* 0x000000080e007986 */ /* 0x0009e6000c101d06 */
[----:B------:R-:W-:Y:S05]  /*0720*/  @!P0 BRA `(.L_x_14) ;  /* 0xfffffffc00548947 */ /* 0x000fea000383ffff */
.L_x_10:
[----:B------:R-:W-:Y:S05]  /*0730*/  BSYNC.RECONVERGENT B0 ;  /* 0x0000000000007941 */ /* 0x000fea0003800200 */
.L_x_9:
[----:B------:R-:W-:-:S04]  /*0740*/  ISETP.GE.AND P0, PT, R2, UR5, PT ;  /* 0x0000000502007c0c */ /* 0x000fc8000bf06270 */
[----:B------:R-:W-:-:S13]  /*0750*/  ISETP.NE.OR P0, PT, R5, RZ, P0 ;  /* 0x000000ff0500720c */ /* 0x000fda0000705670 */
[----:B------:R-:W-:Y:S05]  /*0760*/  @P0 EXIT ;  /* 0x000000000000094d */ /* 0x000fea0003800000 */
[C---:B------:R-:W-:Y:S02]  /*0770*/  IADD3 R3, PT, PT, R2.reuse, -UR5, RZ ;  /* 0x8000000502037c10 */ /* 0x040fe4000fffe0ff */
[----:B------:R-:W-:Y:S02]  /*0780*/  IADD3 R0, PT, PT, -R2, UR5, RZ ;  /* 0x0000000502007c10 */ /* 0x000fe4000fffe1ff */
[----:B------:R-:W-:Y:S02]  /*0790*/  ISETP.GT.U32.AND P1, PT, R3, -0x10, PT ;  /* 0xfffffff00300780c */ /* 0x000fe40003f24070 */
[----:B------:R-:W-:-:S04]  /*07a0*/  LOP3.LUT R18, R0, 0xf, RZ, 0xc0, !PT ;  /* 0x0000000f00127812 */ /* 0x000fc800078ec0ff */
[----:B------:R-:W-:-:S07]  /*07b0*/  ISETP.NE.AND P0, PT, R18, RZ, PT ;  /* 0x000000ff1200720c */ /* 0x000fce0003f05270 */
[----:B------:R-:W-:Y:S06]  /*07c0*/  @P1 BRA `(.L_x_15) ;  /* 0x0000000400481947 */ /* 0x000fec0003800000 */
[----:B------:R-:W5:Y:S01]  /*07d0*/  LDC.64 R4, c[0x0][0x380] ;  /* 0x0000e000ff047b82 */ /* 0x000f620000000a00 */
[----:B------:R-:W-:-:S04]  /*07e0*/  LOP3.LUT R3, R0, 0xfffffff0, RZ, 0xc0, !PT ;  /* 0xfffffff000037812 */ /* 0x000fc800078ec0ff */
[----:B------:R-:W-:-:S03]  /*07f0*/  IADD3 R3, PT, PT, -R3, RZ, RZ ;  /* 0x000000ff03037210 */ /* 0x000fc60007ffe1ff */
[----:B0-----:R-:W0:Y:S08]  /*0800*/  LDC.64 R6, c[0x0][0x388] ;  /* 0x0000e200ff067b82 */ /* 0x001e300000000a00 */
[----:B---34-:R-:W3:Y:S01]  /*0810*/  LDC.64 R8, c[0x0][0x390] ;  /* 0x0000e400ff087b82 */ /* 0x018ee20000000a00 */
[----:B-----5:R-:W-:-:S04]  /*0820*/  IADD3 R4, P1, PT, R4, 0x20, RZ ;  /* 0x0000002004047810 */ /* 0x020fc80007f3e0ff */
[----:B------:R-:W-:Y:S02]  /*0830*/  IADD3.X R5, PT, PT, RZ, R5, RZ, P1, !PT ;  /* 0x00000005ff057210 */ /* 0x000fe40000ffe4ff */
[----:B0-----:R-:W-:-:S04]  /*0840*/  IADD3 R6, P2, PT, R6, 0x20, RZ ;  /* 0x0000002006067810 */ /* 0x001fc80007f5e0ff */
[----:B------:R-:W-:Y:S02]  /*0850*/  IADD3.X R7, PT, PT, RZ, R7, RZ, P2, !PT ;  /* 0x00000007ff077210 */ /* 0x000fe400017fe4ff */
[----:B---3--:R-:W-:-:S04]  /*0860*/  IADD3 R8, P3, PT, R8, 0x20, RZ ;  /* 0x0000002008087810 */ /* 0x008fc80007f7e0ff */
[----:B------:R-:W-:-:S09]  /*0870*/  IADD3.X R9, PT, PT, RZ, R9, RZ, P3, !PT ;  /* 0x00000009ff097210 */ /* 0x000fd20001ffe4ff */
.L_x_16:
[----:B------:R-:W-:-:S04]  /*0880*/  IMAD.WIDE R14, R2, 0x4, R4 ;  /* 0x00000004020e7825 */ /* 0x000fc800078e0204 */
[C---:B------:R-:W-:Y:S01]  /*0890*/  IMAD.WIDE R12, R2.reuse, 0x4, R6 ;  /* 0x00000004020c7825 */ /* 0x040fe200078e0206 */
[----:B------:R-:W3:Y:S04]  /*08a0*/  LDG.E R16, desc[UR6][R14.64+-0x20] ;  /* 0xffffe0060e107981 */ /* 0x000ee8000c1e1900 */
[----:B0-----:R-:W3:Y:S01]  /*08b0*/  LDG.E R17, desc[UR6][R12.64+-0x20] ;  /* 0xffffe0060c117981 */ /* 0x001ee2000c1e1900 */
[----:B------:R-:W-:-:S04]  /*08c0*/  IMAD.WIDE R10, R2, 0x4, R8 ;  /* 0x00000004020a7825 */ /* 0x000fc800078e0208 */
[----:B---3--:R-:W-:-:S05]  /*08d0*/  FADD R17, R16, R17 ;  /* 0x0000001110117221 */ /* 0x008fca0000000000 */
[----:B------:R0:W-:Y:S04]  /*08e0*/  STG.E desc[UR6][R10.64+-0x20], R17 ;  /* 0xffffe0110a007986 */ /* 0x0001e8000c101906 */
[----:B------:R-:W3:Y:S04]  /*08f0*/  LDG.E R16, desc[UR6][R14.64+-0x1c] ;  /* 0xffffe4060e107981 */ /* 0x000ee8000c1e1900 */
[----:B------:R-:W3:Y:S02]  /*0900*/  LDG.E R19, desc[UR6][R12.64+-0x1c] ;  /* 0xffffe4060c137981 */ /* 0x000ee4000c1e1900 */
[----:B---3--:R-:W-:-:S05]  /*0910*/  FADD R19, R16, R19 ;  /* 0x0000001310137221 */ /* 0x008fca0000000000 */
[----:B------:R3:W-:Y:S04]  /*0920*/  STG.E desc[UR6][R10.64+-0x1c], R19 ;  /* 0xffffe4130a007986 */ /* 0x0007e8000c101906 */
[----:B------:R-:W4:Y:S04]  /*0930*/  LDG.E R16, desc[UR6][R14.64+-0x18] ;  /* 0xffffe8060e107981 */ /* 0x000f28000c1e1900 */
[----:B--2---:R-:W4:Y:S02]  /*0940*/  LDG.E R21, desc[UR6][R12.64+-0x18] ;  /* 0xffffe8060c157981 */ /* 0x004f24000c1e1900 */
[----:B----4-:R-:W-:-:S05]  /*0950*/  FADD R21, R16, R21 ;  /* 0x0000001510157221 */ /* 0x010fca0000000000 */
[----:B------:R2:W-:Y:S04]  /*0960*/  STG.E desc[UR6][R10.64+-0x18], R21 ;  /* 0xffffe8150a007986 */ /* 0x0005e8000c101906 */
[----:B------:R-:W4:Y:S04]  /*0970*/  LDG.E R16, desc[UR6][R14.64+-0x14] ;  /* 0xffffec060e107981 */ /* 0x000f28000c1e1900 */
[----:B-1----:R-:W4:Y:S02]  /*0980*/  LDG.E R23, desc[UR6][R12.64+-0x14] ;  /* 0xffffec060c177981 */ /* 0x002f24000c1e1900 */
[----:B----4-:R-:W-:-:S05]  /*0990*/  FADD R23, R16, R23 ;  /* 0x0000001710177221 */ /* 0x010fca0000000000 */
[----:B------:R1:W-:Y:S04]  /*09a0*/  STG.E desc[UR6][R10.64+-0x14], R23 ;  /* 0xffffec170a007986 */ /* 0x0003e8000c101906 */
[----:B------:R-:W4:Y:S04]  /*09b0*/  LDG.E R16, desc[UR6][R14.64+-0x10] ;  /* 0xfffff0060e107981 */ /* 0x000f28000c1e1900 */
[----:B0-----:R-:W4:Y:S02]  /*09c0*/  LDG.E R17, desc[UR6][R12.64+-0x10] ;  /* 0xfffff0060c117981 */ /* 0x001f24000c1e1900 */
[----:B----4-:R-:W-:-:S05]  /*09d0*/  FADD R17, R16, R17 ;  /* 0x0000001110117221 */ /* 0x010fca0000000000 */
[----:B------:R0:W-:Y:S04]  /*09e0*/  STG.E desc[UR6][R10.64+-0x10], R17 ;  /* 0xfffff0110a007986 */ /* 0x0001e8000c101906 */
[----:B------:R-:W4:Y:S04]  /*09f0*/  LDG.E R16, desc[UR6][R14.64+-0xc] ;  /* 0xfffff4060e107981 */ /* 0x000f28000c1e1900 */
[----:B---3--:R-:W4:Y:S02]  /*0a00*/  LDG.E R19, desc[UR6][R12.64+-0xc] ;  /* 0xfffff4060c137981 */ /* 0x008f24000c1e1900 */
[----:B----4-:R-:W-:-:S05]  /*0a10*/  FADD R19, R16, R19 ;  /* 0x0000001310137221 */ /* 0x010fca0000000000 */
        /* <DEDUP_REMOVED lines=33> */
[----:B------:R-:W3:Y:S04]  /*0c30*/  LDG.E R16, desc[UR6][R14.64+0x18] ;  /* 0x000018060e107981 */ /* 0x000ee8000c1e1900 */
[----:B--2---:R-:W3:Y:S02]  /*0c40*/  LDG.E R21, desc[UR6][R12.64+0x18] ;  /* 0x000018060c157981 */ /* 0x004ee4000c1e1900 */
[----:B---3--:R-:W-:-:S05]  /*0c50*/  FADD R21, R16, R21 ;  /* 0x0000001510157221 */ /* 0x008fca0000000000 */
[----:B------:R0:W-:Y:S04]  /*0c60*/  STG.E desc[UR6][R10.64+0x18], R21 ;  /* 0x000018150a007986 */ /* 0x0001e8000c101906 */
[----:B------:R-:W2:Y:S04]  /*0c70*/  LDG.E R16, desc[UR6][R14.64+0x1c] ;  /* 0x00001c060e107981 */ /* 0x000ea8000c1e1900 */
[----:B-1----:R-:W2:Y:S01]  /*0c80*/  LDG.E R23, desc[UR6][R12.64+0x1c] ;  /* 0x00001c060c177981 */ /* 0x002ea2000c1e1900 */
[----:B------:R-:W-:Y:S02]  /*0c90*/  IADD3 R3, PT, PT, R3, 0x10, RZ ;  /* 0x0000001003037810 */ /* 0x000fe40007ffe0ff */
[----:B------:R-:W-:-:S02]  /*0ca0*/  IADD3 R2, PT, PT, R2, 0x10, RZ ;  /* 0x0000001002027810 */ /* 0x000fc40007ffe0ff */
[----:B------:R-:W-:Y:S01]  /*0cb0*/  ISETP.NE.AND P1, PT, R3, RZ, PT ;  /* 0x000000ff0300720c */ /* 0x000fe20003f25270 */
[----:B--2---:R-:W-:-:S05]  /*0cc0*/  FADD R23, R16, R23 ;  /* 0x0000001710177221 */ /* 0x004fca0000000000 */
[----:B------:R0:W-:Y:S07]  /*0cd0*/  STG.E desc[UR6][R10.64+0x1c], R23 ;  /* 0x00001c170a007986 */ /* 0x0001ee000c101906 */
[----:B------:R-:W-:Y:S05]  /*0ce0*/  @P1 BRA `(.L_x_16) ;  /* 0xfffffff800e41947 */ /* 0x000fea000383ffff */
.L_x_15:
[----:B------:R-:W-:Y:S05]  /*0cf0*/  @!P0 EXIT ;  /* 0x000000000000894d */ /* 0x000fea0003800000 */
[----:B------:R-:W-:Y:S02]  /*0d00*/  ISETP.GE.U32.AND P0, PT, R18, 0x8, PT ;  /* 0x000000081200780c */ /* 0x000fe40003f06070 */
[----:B------:R-:W-:-:S04]  /*0d10*/  LOP3.LUT R0, R0, 0x7, RZ, 0xc0, !PT ;  /* 0x0000000700007812 */ /* 0x000fc800078ec0ff */
[----:B------:R-:W-:-:S07]  /*0d20*/  ISETP.NE.AND P1, PT, R0, RZ, PT ;  /* 0x000000ff0000720c */ /* 0x000fce0003f25270 */
[----:B------:R-:W-:Y:S06]  /*0d30*/  @!P0 BRA `(.L_x_17) ;  /* 0x00000000009c8947 */ /* 0x000fec0003800000 */
[----:B------:R-:W5:Y:S08]  /*0d40*/  LDC.64 R4, c[0x0][0x380] ;  /* 0x0000e000ff047b82 */ /* 0x000f700000000a00 */
[----:B0-----:R-:W0:Y:S08]  /*0d50*/  LDC.64 R6, c[0x0][0x388] ;  /* 0x0000e200ff067b82 */ /* 0x001e300000000a00 */
[----:B---34-:R-:W3:Y:S01]  /*0d60*/  LDC.64 R8, c[0x0][0x390] ;  /* 0x0000e400ff087b82 */ /* 0x018ee20000000a00 */
[----:B-----5:R-:W-:-:S05]  /*0d70*/  IMAD.WIDE R4, R2, 0x4, R4 ;  /* 0x0000000402047825 */ /* 0x020fca00078e0204 */
[----:B------:R-:W4:Y:S01]  /*0d80*/  LDG.E R3, desc[UR6][R4.64] ;  /* 0x0000000604037981 */ /* 0x000f22000c1e1900 */
[----:B0-----:R-:W-:-:S05]  /*0d90*/  IMAD.WIDE R6, R2, 0x4, R6 ;  /* 0x0000000402067825 */ /* 0x001fca00078e0206 */
[----:B------:R-:W4:Y:S01]  /*0da0*/  LDG.E R10, desc[UR6][R6.64] ;  /* 0x00000006060a7981 */ /* 0x000f22000c1e1900 */
[----:B---3--:R-:W-:-:S04]  /*0db0*/  IMAD.WIDE R8, R2, 0x4, R8 ;  /* 0x0000000402087825 */ /* 0x008fc800078e0208 */
[----:B----4-:R-:W-:-:S05]  /*0dc0*/  FADD R3, R3, R10 ;  /* 0x0000000a03037221 */ /* 0x010fca0000000000 */
        /* <DEDUP_REMOVED lines=10> */
[----:B------:R-:W5:Y:S02]  /*0e70*/  LDG.E R15, desc[UR6][R6.64+0xc] ;  /* 0x00000c06060f7981 */ /* 0x000f64000c1e1900 */
[----:B-----5:R-:W-:-:S05]  /*0e80*/  FADD R15, R10, R15 ;  /* 0x0000000f0a0f7221 */ /* 0x020fca0000000000 */
[----:B------:R5:W-:Y:S04]  /*0e90*/  STG.E desc[UR6][R8.64+0xc], R15 ;  /* 0x00000c0f08007986 */ /* 0x000be8000c101906 */
[----:B0-----:R-:W2:Y:S04]  /*0ea0*/  LDG.E R3, desc[UR6][R4.64+0x10] ;  /* 0x0000100604037981 */ /* 0x001ea8000c1e1900 */
[----:B------:R-:W2:Y:S02]  /*0eb0*/  LDG.E R10, desc[UR6][R6.64+0x10] ;  /* 0x00001006060a7981 */ /* 0x000ea4000c1e1900 */
[----:B--2---:R-:W-:-:S05]  /*0ec0*/  FADD R3, R3, R10 ;  /* 0x0000000a03037221 */ /* 0x004fca0000000000 */
[----:B------:R0:W-:Y:S04]  /*0ed0*/  STG.E desc[UR6][R8.64+0x10], R3 ;  /* 0x0000100308007986 */ /* 0x0001e8000c101906 */
[----:B------:R-:W2:Y:S04]  /*0ee0*/  LDG.E R10, desc[UR6][R4.64+0x14] ;  /* 0x00001406040a7981 */ /* 0x000ea8000c1e1900 */
[----:B---3--:R-:W2:Y:S02]  /*0ef0*/  LDG.E R11, desc[UR6][R6.64+0x14] ;  /* 0x00001406060b7981 */ /* 0x008ea4000c1e1900 */
[----:B--2---:R-:W-:-:S05]  /*0f00*/  FADD R11, R10, R11 ;  /* 0x0000000b0a0b7221 */ /* 0x004fca0000000000 */
[----:B------:R0:W-:Y:S04]  /*0f10*/  STG.E desc[UR6][R8.64+0x14], R11 ;  /* 0x0000140b08007986 */ /* 0x0001e8000c101906 */
[----:B------:R-:W2:Y:S04]  /*0f20*/  LDG.E R10, desc[UR6][R4.64+0x18] ;  /* 0x00001806040a7981 */ /* 0x000ea8000c1e1900 */
[----:B----4-:R-:W2:Y:S02]  /*0f30*/  LDG.E R13, desc[UR6][R6.64+0x18] ;  /* 0x00001806060d7981 */ /* 0x010ea4000c1e1900 */
[----:B--2---:R-:W-:-:S05]  /*0f40*/  FADD R13, R10, R13 ;  /* 0x0000000d0a0d7221 */ /* 0x004fca0000000000 */
[----:B------:R0:W-:Y:S04]  /*0f50*/  STG.E desc[UR6][R8.64+0x18], R13 ;  /* 0x0000180d08007986 */ /* 0x0001e8000c101906 */
[----:B------:R-:W2:Y:S04]  /*0f60*/  LDG.E R10, desc[UR6][R4.64+0x1c] ;  /* 0x00001c06040a7981 */ /* 0x000ea8000c1e1900 */
[----:B-----5:R-:W2:Y:S01]  /*0f70*/  LDG.E R15, desc[UR6][R6.64+0x1c] ;  /* 0x00001c06060f7981 */ /* 0x020ea2000c1e1900 */
[----:B------:R-:W-:Y:S01]  /*0f80*/  IADD3 R2, PT, PT, R2, 0x8, RZ ;  /* 0x0000000802027810 */ /* 0x000fe20007ffe0ff */
[----:B--2---:R-:W-:-:S05]  /*0f90*/  FADD R15, R10, R15 ;  /* 0x0000000f0a0f7221 */ /* 0x004fca0000000000 */
[----:B------:R0:W-:Y:S02]  /*0fa0*/  STG.E desc[UR6][R8.64+0x1c], R15 ;  /* 0x00001c0f08007986 */ /* 0x0001e4000c101906 */
.L_x_17:
[----:B------:R-:W-:Y:S05]  /*0fb0*/  @!P1 EXIT ;  /* 0x000000000000994d */ /* 0x000fea0003800000 */
[----:B------:R-:W-:Y:S01]  /*0fc0*/  ISETP.GE.U32.AND P0, PT, R0, 0x4, PT ;  /* 0x000000040000780c */ /* 0x000fe20003f06070 */
[----:B------:R-:W-:-:S12]  /*0fd0*/  ULOP3.LUT UR4, UR5, 0x3, URZ, 0xc0, !UPT ;  /* 0x0000000305047892 */ /* 0x000fd8000f8ec0ff */
[----:B------:R-:W-:Y:S05]  /*0fe0*/  @!P0 BRA `(.L_x_18) ;  /* 0x00000000005c8947 */ /* 0x000fea0003800000 */
        /* <DEDUP_REMOVED lines=23> */
.L_x_18:
[----:B------:R-:W-:-:S13]  /*1160*/  ISETP.NE.AND P0, PT, RZ, UR4, PT ;  /* 0x00000004ff007c0c */ /* 0x000fda000bf05270 */
[----:B------:R-:W-:Y:S05]  /*1170*/  @!P0 EXIT ;  /* 0x000000000000894d */ /* 0x000fea0003800000 */
[----:B0--34-:R-:W0:Y:S01]  /*1180*/  LDC.64 R10, c[0x0][0x390] ;  /* 0x0000e400ff0a7b82 */ /* 0x019e220000000a00 */
[----:B------:R-:W-:-:S07]  /*1190*/  UIADD3 UR4, UPT, UPT, -UR4, URZ, URZ ;  /* 0x000000ff04047290 */ /* 0x000fce000fffe1ff */
[----:B------:R-:W3:Y:S08]  /*11a0*/  LDC.64 R14, c[0x0][0x380] ;  /* 0x0000e000ff0e7b82 */ /* 0x000ef00000000a00 */
[----:B------:R-:W4:Y:S02]  /*11b0*/  LDC.64 R12, c[0x0][0x388] ;  /* 0x0000e200ff0c7b82 */ /* 0x000f240000000a00 */
.L_x_19:
[----:B----4-:R-:W-:-:S04]  /*11c0*/  IMAD.WIDE R6, R2, 0x4, R12 ;  /* 0x0000000402067825 */ /* 0x010fc800078e020c */
[C---:B---3--:R-:W-:Y:S02]  /*11d0*/  IMAD.WIDE R8, R2.reuse, 0x4, R14 ;  /* 0x0000000402087825 */ /* 0x048fe400078e020e */
[----:B------:R-:W3:Y:S04]  /*11e0*/  LDG.E R7, desc[UR6][R6.64] ;  /* 0x0000000606077981 */ /* 0x000ee8000c1e1900 */
[----:B------:R-:W3:Y:S01]  /*11f0*/  LDG.E R8, desc[UR6][R8.64] ;  /* 0x0000000608087981 */ /* 0x000ee2000c1e1900 */
[C---:B0-----:R-:W-:Y:S01]  /*1200*/  IMAD.WIDE R4, R2.reuse, 0x4, R10 ;  /* 0x0000000402047825 */ /* 0x041fe200078e020a */
[----:B------:R-:W-:Y:S01]  /*1210*/  UIADD3 UR4, UPT, UPT, UR4, 0x1, URZ ;  /* 0x0000000104047890 */ /* 0x000fe2000fffe0ff */
[----:B------:R-:W-:-:S03]  /*1220*/  IADD3 R2, PT, PT, R2, 0x1, RZ ;  /* 0x0000000102027810 */ /* 0x000fc60007ffe0ff */
[----:B------:R-:W-:Y:S01]  /*1230*/  UISETP.NE.AND UP0, UPT, UR4, URZ, UPT ;  /* 0x000000ff0400728c */ /* 0x000fe2000bf05270 */
[----:B---3--:R-:W-:-:S05]  /*1240*/  FADD R3, R8, R7 ;  /* 0x0000000708037221 */ /* 0x008fca0000000000 */
[----:B------:R0:W-:Y:S03]  /*1250*/  STG.E desc[UR6][R4.64], R3 ;  /* 0x0000000304007986 */ /* 0x0001e6000c101906 */
[----:B------:R-:W-:Y:S05]  /*1260*/  BRA.U UP0, `(.L_x_19) ;  /* 0xfffffffd00d47547 */ /* 0x000fea000b83ffff */
[----:B------:R-:W-:Y:S05]  /*1270*/  EXIT ;  /* 0x000000000000794d */ /* 0x000fea0003800000 */
.L_x_20:
        /* <DEDUP_REMOVED lines=16> */
.L_x_36:


//--------------------- .text._Z19vectorizedVectorSumPfS_S_i --------------------------
	.section	.text._Z19vectorizedVectorSumPfS_S_i,"ax",@progbits
	.align	128
        .global         _Z19vectorizedVectorSumPfS_S_i
        .type           _Z19vectorizedVectorSumPfS_S_i,@function
        .size           _Z19vectorizedVectorSumPfS_S_i,(.L_x_37 - _Z19vectorizedVectorSumPfS_S_i)
        .other          _Z19vectorizedVectorSumPfS_S_i,@"STO_CUDA_ENTRY STV_DEFAULT"
_Z19vectorizedVectorSumPfS_S_i:
.text._Z19vectorizedVectorSumPfS_S_i:
[----:B------:R-:W-:Y:S01]  /*0000*/  LDC R1, c[0x0][0x37c] ;  /* 0x0000df00ff017b82 */ /* 0x000fe20000000800 */
[----:B------:R-:W0:Y:S07]  /*0010*/  S2R R3, SR_TID.X ;  /* 0x0000000000037919 */ /* 0x000e2e0000002100 */
[----:B------:R-:W0:Y:S01]  /*0020*/  S2UR UR6, SR_CTAID.X ;  /* 0x00000000000679c3 */ /* 0x000e220000002500 */
[----:B------:R-:W1:Y:S01]  /*0030*/  LDCU UR5, c[0x0][0x398] ;  /* 0x00007300ff0577ac */ /* 0x000e620008000800 */
[----:B------:R-:W-:Y:S06]  /*0040*/  BSSY.RECONVERGENT B0, `(.L_x_21) ;  /* 0x000001a000007945 */ /* 0x000fec0003800200 */
[----:B------:R-:W0:Y:S01]  /*0050*/  LDC R2, c[0x0][0x360] ;  /* 0x0000d800ff027b82 */ /* 0x000e220000000800 */
[----:B-1----:R-:W-:-:S04]  /*0060*/  USHF.R.S32.HI UR4, URZ, 0x1f, UR5 ;  /* 0x0000001fff047899 */ /* 0x002fc80008011405 */
[----:B------:R-:W-:-:S04]  /*0070*/  ULEA.HI UR4, UR4, UR5, URZ, 0x2 ;  /* 0x0000000504047291 */ /* 0x000fc8000f8f10ff */
[----:B------:R-:W-:Y:S01]  /*0080*/  ULOP3.LUT UR4, UR4, 0xfffffffc, URZ, 0xc0, !UPT ;  /* 0xfffffffc04047892 */ /* 0x000fe2000f8ec0ff */
[----:B0-----:R-:W-:-:S05]  /*0090*/  IMAD R2, R2, UR6, R3 ;  /* 0x0000000602027c24 */ /* 0x001fca000f8e0203 */
[----:B------:R-:W-:Y:S01]  /*00a0*/  MOV R0, UR4 ;  /* 0x0000000400007c02 */ /* 0x000fe20008000f00 */
[----:B------:R-:W0:Y:S01]  /*00b0*/  LDCU.64 UR6, c[0x0][0x358] ;  /* 0x00006b00ff0677ac */ /* 0x000e220008000a00 */
[----:B------:R-:W-:Y:S02]  /*00c0*/  SHF.L.U32 R9, R2, 0x2, RZ ;  /* 0x0000000202097819 */ /* 0x000fe400000006ff */
[----:B------:R-:W-:Y:S02]  /*00d0*/  ISETP.GE.AND P0, PT, R0, UR5, PT ;  /* 0x0000000500007c0c */ /* 0x000fe4000bf06270 */
[----:B------:R-:W-:Y:S02]  /*00e0*/  ISETP.GE.AND P1, PT, R9, UR4, PT ;  /* 0x0000000409007c0c */ /* 0x000fe4000bf26270 */
[----:B------:R-:W-:-:S11]  /*00f0*/  ISETP.NE.OR P0, PT, R2, RZ, P0 ;  /* 0x000000ff0200720c */ /* 0x000fd60000705670 */
[----:B0-----:R-:W-:Y:S05]  /*0100*/  @P1 BRA `(.L_x_22) ;  /* 0x0000000000341947 */ /* 0x001fea0003800000 */
[----:B------:R-:W0:Y:S08]  /*0110*/  LDC.64 R2, c[0x0][0x380] ;  /* 0x0000e000ff027b82 */ /* 0x000e300000000a00 */
[----:B------:R-:W1:Y:S08]  /*0120*/  LDC.64 R4, c[0x0][0x388] ;  /* 0x0000e200ff047b82 */ /* 0x000e700000000a00 */
[----:B------:R-:W2:Y:S01]  /*0130*/  LDC.64 R6, c[0x0][0x390] ;  /* 0x0000e400ff067b82 */ /* 0x000ea20000000a00 */
[----:B0-----:R-:W-:-:S05]  /*0140*/  IMAD.WIDE R2, R9, 0x4, R2 ;  /* 0x0000000409027825 */ /* 0x001fca00078e0202 */
[----:B------:R-:W3:Y:S01]  /*0150*/  LDG.E.128 R12, desc[UR6][R2.64] ;  /* 0x00000006020c7981 */ /* 0x000ee2000c1e1d00 */
[----:B-1----:R-:W-:-:S05]  /*0160*/  IMAD.WIDE R4, R9, 0x4, R4 ;  /* 0x0000000409047825 */ /* 0x002fca00078e0204 */
[----:B------:R-:W3:Y:S01]  /*0170*/  LDG.E.128 R16, desc[UR6][R4.64] ;  /* 0x0000000604107981 */ /* 0x000ee2000c1e1d00 */
[----:B--2---:R-:W-:-:S04]  /*0180*/  IMAD.WIDE R6, R9, 0x4, R6 ;  /* 0x0000000409067825 */ /* 0x004fc800078e0206 */
[----:B---3--:R-:W-:Y:S01]  /*0190*/  FADD R12, R12, R16 ;  /* 0x000000100c0c7221 */ /* 0x008fe20000000000 */
[----:B------:R-:W-:Y:S01]  /*01a0*/  FADD R13, R13, R17 ;  /* 0x000000110d0d7221 */ /* 0x000fe20000000000 */
[----:B------:R-:W-:Y:S01]  /*01b0*/  FADD R14, R14, R18 ;  /* 0x000000120e0e7221 */ /* 0x000fe20000000000 */
[----:B------:R-:W-:-:S05]  /*01c0*/  FADD R15, R15, R19 ;  /* 0x000000130f0f7221 */ /* 0x000fca0000000000 */
[----:B------:R0:W-:Y:S02]  /*01d0*/  STG.E.128 desc[UR6][R6.64], R12 ;  /* 0x0000000c06007986 */ /* 0x0001e4000c101d06 */
.L_x_22:
[----:B------:R-:W-:Y:S05]  /*01e0*/  BSYNC.RECONVERGENT B0 ;  /* 0x0000000000007941 */ /* 0x000fea0003800200 */
.L_x_21:
[----:B------:R-:W-:Y:S05]  /*01f0*/  @P0 EXIT ;  /* 0x000000000000094d */ /* 0x000fea0003800000 */
[C---:B------:R-:W-:Y:S02]  /*0200*/  IADD3 R2, PT, PT, R0.reuse, -UR5, RZ ;  /* 0x8000000500027c10 */ /* 0x040fe4000fffe0ff */
[----:B0-----:R-:W-:Y:S02]  /*0210*/  IADD3 R14, PT, PT, -R0, UR5, RZ ;  /* 0x00000005000e7c10 */ /* 0x001fe4000fffe1ff */
[----:B------:R-:W-:Y:S02]  /*0220*/  ISETP.GT.U32.AND P1, PT, R2, -0x10, PT ;  /* 0xfffffff00200780c */ /* 0x000fe40003f24070 */
[----:B------:R-:W-:-:S04]  /*0230*/  LOP3.LUT R18, R14, 0xf, RZ, 0xc0, !PT ;  /* 0x0000000f0e127812 */ /* 0x000fc800078ec0ff */
[----:B------:R-:W-:-:S07]  /*0240*/  ISETP.NE.AND P0, PT, R18, RZ, PT ;  /* 0x000000ff1200720c */ /* 0x000fce0003f05270 */
[----:B------:R-:W-:Y:S06]  /*0250*/  @P1 BRA `(.L_x_23) ;  /* 0x0000000400481947 */ /* 0x000fec0003800000 */
[----:B------:R-:W0:Y:S01]  /*0260*/  LDC.64 R2, c[0x0][0x380] ;  /* 0x0000e000ff027b82 */ /* 0x000e220000000a00 */
[----:B------:R-:W-:-:S04]  /*0270*/  LOP3.LUT R15, R14, 0xfffffff0, RZ, 0xc0, !PT ;  /* 0xfffffff00e0f7812 */ /* 0x000fc800078ec0ff */
[----:B------:R-:W-:-:S03]  /*0280*/  IADD3 R15, PT, PT, -R15, RZ, RZ ;  /* 0x000000ff0f0f7210 */ /* 0x000fc60007ffe1ff */
[----:B------:R-:W1:Y:S08]  /*0290*/  LDC.64 R4, c[0x0][0x388] ;  /* 0x0000e200ff047b82 */ /* 0x000e700000000a00 */
[----:B------:R-:W2:Y:S01]  /*02a0*/  LDC.64 R6, c[0x0][0x390] ;  /* 0x0000e400ff067b82 */ /* 0x000ea20000000a00 */
[----:B0-----:R-:W-:-:S04]  /*02b0*/  IADD3 R2, P1, PT, R2, 0x20, RZ ;  /* 0x0000002002027810 */ /* 0x001fc80007f3e0ff */
[----:B------:R-:W-:Y:S02]  /*02c0*/  IADD3.X R3, PT, PT, RZ, R3, RZ, P1, !PT ;  /* 0x00000003ff037210 */ /* 0x000fe40000ffe4ff */
[----:B-1----:R-:W-:-:S04]  /*02d0*/  IADD3 R4, P2, PT, R4, 0x20, RZ ;  /* 0x0000002004047810 */ /* 0x002fc80007f5e0ff */
[----:B------:R-:W-:Y:S02]  /*02e0*/  IADD3.X R5, PT, PT, RZ, R5, RZ, P2, !PT ;  /* 0x00000005ff057210 */ /* 0x000fe400017fe4ff */
[----:B--2---:R-:W-:-:S04]  /*02f0*/  IADD3 R6, P3, PT, R6, 0x20, RZ ;  /* 0x0000002006067810 */ /* 0x004fc80007f7e0ff */
[----:B------:R-:W-:-:S09]  /*0300*/  IADD3.X R7, PT, PT, RZ, R7, RZ, P3, !PT ;  /* 0x00000007ff077210 */ /* 0x000fd20001ffe4ff */
.L_x_24:
[----:B------:R-:W-:-:S04]  /*0310*/  IMAD.WIDE R12, R0, 0x4, R2 ;  /* 0x00000004000c7825 */ /* 0x000fc800078e0202 */
[C---:B------:R-:W-:Y:S01]  /*0320*/  IMAD.WIDE R10, R0.reuse, 0x4, R4 ;  /* 0x00000004000a7825 */ /* 0x040fe200078e0204 */
[----:B------:R-:W2:Y:S04]  /*0330*/  LDG.E R16, desc[UR6][R12.64+-0x20] ;  /* 0xffffe0060c107981 */ /* 0x000ea8000c1e1900 */
[----:B0-----:R-:W2:Y:S01]  /*0340*/  LDG.E R17, desc[UR6][R10.64+-0x20] ;  /* 0xffffe0060a117981 */ /* 0x001ea2000c1e1900 */
[----:B------:R-:W-:-:S04]  /*0350*/  IMAD.WIDE R8, R0, 0x4, R6 ;  /* 0x0000000400087825 */ /* 0x000fc800078e0206 */
[----:B--2---:R-:W-:-:S05]  /*0360*/  FADD R17, R16, R17 ;  /* 0x0000001110117221 */ /* 0x004fca0000000000 */
[----:B------:R0:W-:Y:S04]  /*0370*/  STG.E desc[UR6][R8.64+-0x20], R17 ;  /* 0xffffe01108007986 */ /* 0x0001e8000c101906 */
[----:B------:R-:W2:Y:S04]  /*0380*/  LDG.E R16, desc[UR6][R12.64+-0x1c] ;  /* 0xffffe4060c107981 */ /* 0x000ea8000c1e1900 */
[----:B------:R-:W2:Y:S02]  /*0390*/  LDG.E R19, desc[UR6][R10.64+-0x1c] ;  /* 0xffffe4060a137981 */ /* 0x000ea4000c1e1900 */
        /* <DEDUP_REMOVED lines=11> */
[----:B0-----:R-:W4:Y:S02]  /*0450*/  LDG.E R17, desc[UR6][R10.64+-0x10] ;  /* 0xfffff0060a117981 */ /* 0x001f24000c1e1900 */
[----:B----4-:R-:W-:-:S05]  /*0460*/  FADD R17, R16, R17 ;  /* 0x0000001110117221 */ /* 0x010fca0000000000 */
[----:B------:R0:W-:Y:S04]  /*0470*/  STG.E desc[UR6][R8.64+-0x10], R17 ;  /* 0xfffff01108007986 */ /* 0x0001e8000c101906 */
[----:B------:R-:W4:Y:S04]  /*0480*/  LDG.E R16, desc[UR6][R12.64+-0xc] ;  /* 0xfffff4060c107981 */ /* 0x000f28000c1e1900 */
[----:B-1----:R-:W4:Y:S02]  /*0490*/  LDG.E R19, desc[UR6][R10.64+-0xc] ;  /* 0xfffff4060a137981 */ /* 0x002f24000c1e1900 */
[----:B----4-:R-:W-:-:S05]  /*04a0*/  FADD R19, R16, R19 ;  /* 0x0000001310137221 */ /* 0x010fca0000000000 */
[----:B------:R1:W-:Y:S04]  /*04b0*/  STG.E desc[UR6][R8.64+-0xc], R19 ;  /* 0xfffff41308007986 */ /* 0x0003e8000c101906 */
[----:B------:R-:W4:Y:S04]  /*04c0*/  LDG.E R16, desc[UR6][R12.64+-0x8] ;  /* 0xfffff8060c107981 */ /* 0x000f28000c1e1900 */
[----:B--2---:R-:W4:Y:S02]  /*04d0*/  LDG.E R21, desc[UR6][R10.64+-0x8] ;  /* 0xfffff8060a157981 */ /* 0x004f24000c1e1900 */
[----:B----4-:R-:W-:-:S05]  /*04e0*/  FADD R21, R16, R21 ;  /* 0x0000001510157221 */ /* 0x010fca0000000000 */
[----:B------:R2:W-:Y:S04]  /*04f0*/  STG.E desc[UR6][R8.64+-0x8], R21 ;  /* 0xfffff81508007986 */ /* 0x0005e8000c101906 */
[----:B------:R-:W4:Y:S04]  /*0500*/  LDG.E R16, desc[UR6][R12.64+-0x4] ;  /* 0xfffffc060c107981 */ /* 0x000f28000c1e1900 */
[----:B---3--:R-:W4:Y:S02]  /*0510*/  LDG.E R23, desc[UR6][R10.64+-0x4] ;  /* 0xfffffc060a177981 */ /* 0x008f24000c1e1900 */
[----:B----4-:R-:W-:-:S05]  /*0520*/  FADD R23, R16, R23 ;  /* 0x0000001710177221 */ /* 0x010fca0000000000 */
        /* <DEDUP_REMOVED lines=29> */
[----:B------:R-:W2:Y:S04]  /*0700*/  LDG.E R16, desc[UR6][R12.64+0x1c] ;  /* 0x00001c060c107981 */ /* 0x000ea8000c1e1900 */
[----:B---3--:R-:W2:Y:S01]  /*0710*/  LDG.E R23, desc[UR6][R10.64+0x1c] ;  /* 0x00001c060a177981 */ /* 0x008ea2000c1e1900 */
[----:B------:R-:W-:Y:S02]  /*0720*/  IADD3 R15, PT, PT, R15, 0x10, RZ ;  /* 0x000000100f0f7810 */ /* 0x000fe40007ffe0ff */
[----:B------:R-:W-:-:S02]  /*0730*/  IADD3 R0, PT, PT, R0, 0x10, RZ ;  /* 0x0000001000007810 */ /* 0x000fc40007ffe0ff */
[----:B------:R-:W-:Y:S01]  /*0740*/  ISETP.NE.AND P1, PT, R15, RZ, PT ;  /* 0x000000ff0f00720c */ /* 0x000fe20003f25270 */
[----:B--2---:R-:W-:-:S05]  /*0750*/  FADD R23, R16, R23 ;  /* 0x0000001710177221 */ /* 0x004fca0000000000 */
[----:B------:R0:W-:Y:S07]  /*0760*/  STG.E desc[UR6][R8.64+0x1c], R23 ;  /* 0x00001c1708007986 */ /* 0x0001ee000c101906 */
[----:B------:R-:W-:Y:S05]  /*0770*/  @P1 BRA `(.L_x_24) ;  /* 0xfffffff800e41947 */ /* 0x000fea000383ffff */
.L_x_23:
[----:B------:R-:W-:Y:S05]  /*0780*/  @!P0 EXIT ;  /* 0x000000000000894d */ /* 0x000fea0003800000 */
[----:B------:R-:W-:Y:S02]  /*0790*/  ISETP.GE.U32.AND P0, PT, R18, 0x8, PT ;  /* 0x000000081200780c */ /* 0x000fe40003f06070 */
[----:B------:R-:W-:-:S04]  /*07a0*/  LOP3.LUT R14, R14, 0x7, RZ, 0xc0, !PT ;  /* 0x000000070e0e7812 */ /* 0x000fc800078ec0ff */
[----:B------:R-:W-:-:S07]  /*07b0*/  ISETP.NE.AND P1, PT, R14, RZ, PT ;  /* 0x000000ff0e00720c */ /* 0x000fce0003f25270 */
[----:B------:R-:W-:Y:S06]  /*07c0*/  @!P0 BRA `(.L_x_25) ;  /* 0x00000000009c8947 */ /* 0x000fec0003800000 */
[----:B------:R-:W1:Y:S08]  /*07d0*/  LDC.64 R2, c[0x0][0x380] ;  /* 0x0000e000ff027b82 */ /* 0x000e700000000a00 */
[----:B------:R-:W2:Y:S08]  /*07e0*/  LDC.64 R4, c[0x0][0x388] ;  /* 0x0000e200ff047b82 */ /* 0x000eb00000000a00 */
[----:B------:R-:W3:Y:S01]  /*07f0*/  LDC.64 R6, c[0x0][0x390] ;  /* 0x0000e400ff067b82 */ /* 0x000ee20000000a00 */
[----:B-1----:R-:W-:-:S05]  /*0800*/  IMAD.WIDE R2, R0, 0x4, R2 ;  /* 0x0000000400027825 */ /* 0x002fca00078e0202 */
[----:B0-----:R-:W4:Y:S01]  /*0810*/  LDG.E R8, desc[UR6][R2.64] ;  /* 0x0000000602087981 */ /* 0x001f22000c1e1900 */
[----:B--2---:R-:W-:-:S05]  /*0820*/  IMAD.WIDE R4, R0, 0x4, R4 ;  /* 0x0000000400047825 */ /* 0x004fca00078e0204 */
[----:B------:R-:W4:Y:S01]  /*0830*/  LDG.E R9, desc[UR6][R4.64] ;  /* 0x0000000604097981 */ /* 0x000f22000c1e1900 */
[----:B---3--:R-:W-:-:S04]  /*0840*/  IMAD.WIDE R6, R0, 0x4, R6 ;  /* 0x0000000400067825 */ /* 0x008fc800078e0206 */
[----:B----4-:R-:W-:-:S05]  /*0850*/  FADD R9, R8, R9 ;  /* 0x0000000908097221 */ /* 0x010fca0000000000 */
        /* <DEDUP_REMOVED lines=17> */
[----:B------:R-:W5:Y:S04]  /*0970*/  LDG.E R8, desc[UR6][R2.64+0x14] ;  /* 0x0000140602087981 */ /* 0x000f68000c1e1900 */
[----:B-1----:R-:W5:Y:S02]  /*0980*/  LDG.E R11, desc[UR6][R4.64+0x14] ;  /* 0x00001406040b7981 */ /* 0x002f64000c1e1900 */
[----:B-----5:R-:W-:-:S05]  /*0990*/  FADD R11, R8, R11 ;  /* 0x0000000b080b7221 */ /* 0x020fca0000000000 */
[----:B------:R4:W-:Y:S04]  /*09a0*/  STG.E desc[UR6][R6.64+0x14], R11 ;  /* 0x0000140b06007986 */ /* 0x0009e8000c101906 */
[----:B------:R-:W5:Y:S04]  /*09b0*/  LDG.E R8, desc[UR6][R2.64+0x18] ;  /* 0x0000180602087981 */ /* 0x000f68000c1e1900 */
[----:B--2---:R-:W5:Y:S02]  /*09c0*/  LDG.E R13, desc[UR6][R4.64+0x18] ;  /* 0x00001806040d7981 */ /* 0x004f64000c1e1900 */
[----:B-----5:R-:W-:-:S05]  /*09d0*/  FADD R13, R8, R13 ;  /* 0x0000000d080d7221 */ /* 0x020fca0000000000 */
[----:B------:R4:W-:Y:S04]  /*09e0*/  STG.E desc[UR6][R6.64+0x18], R13 ;  /* 0x0000180d06007986 */ /* 0x0009e8000c101906 */
[----:B------:R-:W2:Y:S04]  /*09f0*/  LDG.E R8, desc[UR6][R2.64+0x1c] ;  /* 0x00001c0602087981 */ /* 0x000ea8000c1e1900 */
[----:B---3--:R-:W2:Y:S01]  /*0a00*/  LDG.E R15, desc[UR6][R4.64+0x1c] ;  /* 0x00001c06040f7981 */ /* 0x008ea2000c1e1900 */
[----:B------:R-:W-:Y:S01]  /*0a10*/  IADD3 R0, PT, PT, R0, 0x8, RZ ;  /* 0x0000000800007810 */ /* 0x000fe20007ffe0ff */
[----:B--2---:R-:W-:-:S05]  /*0a20*/  FADD R15, R8, R15 ;  /* 0x0000000f080f7221 */ /* 0x004fca0000000000 */
[----:B------:R4:W-:Y:S02]  /*0a30*/  STG.E desc[UR6][R6.64+0x1c], R15 ;  /* 0x00001c0f06007986 */ /* 0x0009e4000c101906 */
.L_x_25:
[----:B------:R-:W-:Y:S05]  /*0a40*/  @!P1 EXIT ;  /* 0x000000000000994d */ /* 0x000fea0003800000 */
[----:B------:R-:W-:Y:S01]  /*0a50*/  ISETP.GE.U32.AND P0, PT, R14, 0x4, PT ;  /* 0x000000040e00780c */ /* 0x000fe20003f06070 */
[----:B------:R-:W-:-:S12]  /*0a60*/  ULOP3.LUT UR4, UR5, 0x3, URZ, 0xc0, !UPT ;  /* 0x0000000305047892 */ /* 0x000fd8000f8ec0ff */
[----:B------:R-:W-:Y:S05]  /*0a70*/  @!P0 BRA `(.L_x_26) ;  /* 0x00000000005c8947 */ /* 0x000fea0003800000 */
[----:B------:R-:W1:Y:S08]  /*0a80*/  LDC.64 R2, c[0x0][0x380] ;  /* 0x0000e000ff027b82 */ /* 0x000e700000000a00 */
[----:B------:R-:W2:Y:S08]  /*0a90*/  LDC.64 R4, c[0x0][0x388] ;  /* 0x0000e200ff047b82 */ /* 0x000eb00000000a00 */
[----:B----4-:R-:W3:Y:S01]  /*0aa0*/  LDC.64 R6, c[0x0][0x390] ;  /* 0x0000e400ff067b82 */ /* 0x010ee20000000a00 */
        /* <DEDUP_REMOVED lines=15> */
[----:B------:R-:W2:Y:S04]  /*0ba0*/  LDG.E R8, desc[UR6][R2.64+0xc] ;  /* 0x00000c0602087981 */ /* 0x000ea8000c1e1900 */
[----:B------:R-:W2:Y:S01]  /*0bb0*/  LDG.E R15, desc[UR6][R4.64+0xc] ;  /* 0x00000c06040f7981 */ /* 0x000ea2000c1e1900 */
[----:B------:R-:W-:Y:S01]  /*0bc0*/  IADD3 R0, PT, PT, R0, 0x4, RZ ;  /* 0x0000000400007810 */ /* 0x000fe20007ffe0ff */
[----:B--2---:R-:W-:-:S05]  /*0bd0*/  FADD R15, R8, R15 ;  /* 0x0000000f080f7221 */ /* 0x004fca0000000000 */
[----:B------:R1:W-:Y:S02]  /*0be0*/  STG.E desc[UR6][R6.64+0xc], R15 ;  /* 0x00000c0f06007986 */ /* 0x0003e4000c101906 */
.L_x_26:
[----:B------:R-:W-:-:S13]  /*0bf0*/  ISETP.NE.AND P0, PT, RZ, UR4, PT ;  /* 0x00000004ff007c0c */ /* 0x000fda000bf05270 */
[----:B------:R-:W-:Y:S05]  /*0c00*/  @!P0 EXIT ;  /* 0x000000000000894d */ /* 0x000fea0003800000 */
[----:B01--4-:R-:W0:Y:S01]  /*0c10*/  LDC.64 R8, c[0x0][0x390] ;  /* 0x0000e400ff087b82 */ /* 0x013e220000000a00 */
[----:B------:R-:W-:-:S07]  /*0c20*/  UIADD3 UR4, UPT, UPT, -UR4, URZ, URZ ;  /* 0x000000ff04047290 */ /* 0x000fce000fffe1ff */
[----:B------:R-:W1:Y:S08]  /*0c30*/  LDC.64 R12, c[0x0][0x380] ;  /* 0x0000e000ff0c7b82 */ /* 0x000e700000000a00 */
[----:B------:R-:W2:Y:S02]  /*0c40*/  LDC.64 R10, c[0x0][0x388] ;  /* 0x0000e200ff0a7b82 */ /* 0x000ea40000000a00 */
.L_x_27:
[----:B--2---:R-:W-:-:S04]  /*0c50*/  IMAD.WIDE R4, R0, 0x4, R10 ;  /* 0x0000000400047825 */ /* 0x004fc800078e020a */
[C---:B-1----:R-:W-:Y:S02]  /*0c60*/  IMAD.WIDE R6, R0.reuse, 0x4, R12 ;  /* 0x0000000400067825 */ /* 0x042fe400078e020c */
[----:B------:R-:W2:Y:S04]  /*0c70*/  LDG.E R5, desc[UR6][R4.64] ;  /* 0x0000000604057981 */ /* 0x000ea8000c1e1900 */
[----:B------:R-:W2:Y:S01]  /*0c80*/  LDG.E R6, desc[UR6][R6.64] ;  /* 0x0000000606067981 */ /* 0x000ea2000c1e1900 */
[C---:B0--3--:R-:W-:Y:S01]  /*0c90*/  IMAD.WIDE R2, R0.reuse, 0x4, R8 ;  /* 0x0000000400027825 */ /* 0x049fe200078e0208 */
[----:B------:R-:W-:Y:S01]  /*0ca0*/  UIADD3 UR4, UPT, UPT, UR4, 0x1, URZ ;  /* 0x0000000104047890 */ /* 0x000fe2000fffe0ff */
[----:B------:R-:W-:-:S03]  /*0cb0*/  IADD3 R0, PT, PT, R0, 0x1, RZ ;  /* 0x0000000100007810 */ /* 0x000fc60007ffe0ff */
[----:B------:R-:W-:Y:S01]  /*0cc0*/  UISETP.NE.AND UP0, UPT, UR4, URZ, UPT ;  /* 0x000000ff0400728c */ /* 0x000fe2000bf05270 */
[----:B--2---:R-:W-:-:S05]  /*0cd0*/  FADD R15, R6, R5 ;  /* 0x00000005060f7221 */ /* 0x004fca0000000000 */
[----:B------:R3:W-:Y:S03]  /*0ce0*/  STG.E desc[UR6][R2.64], R15 ;  /* 0x0000000f02007986 */ /* 0x0007e6000c101906 */
[----:B------:R-:W-:Y:S05]  /*0cf0*/  BRA.U UP0, `(.L_x_27) ;  /* 0xfffffffd00d47547 */ /* 0x000fea000b83ffff */
[----:B------:R-:W-:Y:S05]  /*0d00*/  EXIT ;  /* 0x000000000000794d */ /* 0x000fea0003800000 */
.L_x_28:
        /* <DEDUP_REMOVED lines=15> */
.L_x_37:


//--------------------- .text._Z19gridStrideVectorSumPfS_S_i --------------------------
	.section	.text._Z19gridStrideVectorSumPfS_S_i,"ax",@progbits
	.align	128
        .global         _Z19gridStrideVectorSumPfS_S_i
        .type           _Z19gridStrideVectorSumPfS_S_i,@function
        .size           _Z19gridStrideVectorSumPfS_S_i,(.L_x_38 - _Z19gridStrideVectorSumPfS_S_i)
        .other          _Z19gridStrideVectorSumPfS_S_i,@"STO_CUDA_ENTRY STV_DEFAULT"
_Z19gridStrideVectorSumPfS_S_i:
.text._Z19gridStrideVectorSumPfS_S_i:
[----:B------:R-:W-:Y:S01]  /*0000*/  LDC R1, c[0x0][0x37c] ;  /* 0x0000df00ff017b82 */ /* 0x000fe20000000800 */
[----:B------:R-:W0:Y:S07]  /*0010*/  S2R R3, SR_TID.X ;  /* 0x0000000000037919 */ /* 0x000e2e0000002100 */
[----:B------:R-:W0:Y:S01]  /*0020*/  S2UR UR4, SR_CTAID.X ;  /* 0x00000000000479c3 */ /* 0x000e220000002500 */
[----:B------:R-:W1:Y:S07]  /*0030*/  LDCU UR6, c[0x0][0x398] ;  /* 0x00007300ff0677ac */ /* 0x000e6e0008000800 */
[----:B------:R-:W0:Y:S01]  /*0040*/  LDC R0, c[0x0][0x360] ;  /* 0x0000d800ff007b82 */ /* 0x000e220000000800 */
[----:B------:R-:W2:Y:S01]  /*0050*/  LDCU UR5, c[0x0][0x370] ;  /* 0x00006e00ff0577ac */ /* 0x000ea20008000800 */
[----:B0-----:R-:W-:-:S02]  /*0060*/  IMAD R3, R0, UR4, R3 ;  /* 0x0000000400037c24 */ /* 0x001fc4000f8e0203 */
[----:B--2---:R-:W-:-:S03]  /*0070*/  IMAD R0, R0, UR5, RZ ;  /* 0x0000000500007c24 */ /* 0x004fc6000f8e02ff */
[----:B-1----:R-:W-:-:S13]  /*0080*/  ISETP.GE.AND P0, PT, R3, UR6, PT ;  /* 0x0000000603007c0c */ /* 0x002fda000bf06270 */
[----:B------:R-:W-:Y:S05]  /*0090*/  @P0 EXIT ;  /* 0x000000000000094d */ /* 0x000fea0003800000 */
[----:B------:R-:W0:Y:S01]  /*00a0*/  I2F.U32.RP R8, R0 ;  /* 0x0000000000087306 */ /* 0x000e220000209000 */
[----:B------:R-:W-:Y:S01]  /*00b0*/  IADD3 R2, PT, PT, R0, R3, RZ ;  /* 0x0000000300027210 */ /* 0x000fe20007ffe0ff */
[----:B------:R-:W1:Y:S01]  /*00c0*/  LDCU.64 UR4, c[0x0][0x358] ;  /* 0x00006b00ff0477ac */ /* 0x000e620008000a00 */
[----:B------:R-:W-:Y:S01]  /*00d0*/  IADD3 R9, PT, PT, RZ, -R0, RZ ;  /* 0x80000000ff097210 */ /* 0x000fe20007ffe0ff */
[----:B------:R-:W-:Y:S01]  /*00e0*/  BSSY.RECONVERGENT B0, `(.L_x_29) ;  /* 0x000002b000007945 */ /* 0x000fe20003800200 */
[C---:B------:R-:W-:Y:S02]  /*00f0*/  ISETP.GE.AND P0, PT, R2.reuse, UR6, PT ;  /* 0x0000000602007c0c */ /* 0x040fe4000bf06270 */
[----:B------:R-:W-:Y:S02]  /*0100*/  VIMNMX R7, PT, PT, R2, UR6, !PT ;  /* 0x0000000602077c48 */ /* 0x000fe4000ffe0100 */
[----:B------:R-:W-:Y:S02]  /*0110*/  SEL R6, RZ, 0x1, P0 ;  /* 0x00000001ff067807 */ /* 0x000fe40000000000 */
[----:B------:R-:W-:-:S02]  /*0120*/  ISETP.NE.U32.AND P2, PT, R0, RZ, PT ;  /* 0x000000ff0000720c */ /* 0x000fc40003f45070 */
[----:B------:R-:W-:Y:S01]  /*0130*/  IADD3 R7, PT, PT, R7, -R2, -R6 ;  /* 0x8000000207077210 */ /* 0x000fe20007ffe806 */
[----:B0-----:R-:W0:Y:S02]  /*0140*/  MUFU.RCP R8, R8 ;  /* 0x0000000800087308 */ /* 0x001e240000001000 */
[----:B0-----:R-:W-:-:S06]  /*0150*/  IADD3 R4, PT, PT, R8, 0xffffffe, RZ ;  /* 0x0ffffffe08047810 */ /* 0x001fcc0007ffe0ff */
[----:B------:R0:W2:Y:S02]  /*0160*/  F2I.FTZ.U32.TRUNC.NTZ R5, R4 ;  /* 0x0000000400057305 */ /* 0x0000a4000021f000 */
[----:B0-----:R-:W-:Y:S02]  /*0170*/  HFMA2 R4, -RZ, RZ, 0, 0 ;  /* 0x00000000ff047431 */ /* 0x001fe400000001ff */
[----:B--2---:R-:W-:-:S04]  /*0180*/  IMAD R9, R9, R5, RZ ;  /* 0x0000000509097224 */ /* 0x004fc800078e02ff */
[----:B------:R-:W-:-:S06]  /*0190*/  IMAD.HI.U32 R8, R5, R9, R4 ;  /* 0x0000000905087227 */ /* 0x000fcc00078e0004 */
        /* <DEDUP_REMOVED lines=10> */
[C---:B------:R-:W-:Y:S02]  /*0240*/  LOP3.LUT R4, R2.reuse, 0x3, RZ, 0xc0, !PT ;  /* 0x0000000302047812 */ /* 0x040fe400078ec0ff */
[----:B------:R-:W-:Y:S02]  /*0250*/  ISETP.GE.U32.AND P1, PT, R2, 0x3, PT ;  /* 0x000000030200780c */ /* 0x000fe40003f26070 */
[----:B------:R-:W-:-:S13]  /*0260*/  ISETP.NE.AND P0, PT, R4, 0x3, PT ;  /* 0x000000030400780c */ /* 0x000fda0003f05270 */
[----:B-1----:R-:W-:Y:S05]  /*0270*/  @!P0 BRA `(.L_x_30) ;  /* 0x0000000000448947 */ /* 0x002fea0003800000 */
[----:B------:R-:W0:Y:S01]  /*0280*/  LDC.64 R4, c[0x0][0x390] ;  /* 0x0000e400ff047b82 */ /* 0x000e220000000a00 */
[----:B------:R-:W-:-:S04]  /*0290*/  IADD3 R2, PT, PT, R2, 0x1, RZ ;  /* 0x0000000102027810 */ /* 0x000fc80007ffe0ff */
[----:B------:R-:W-:-:S03]  /*02a0*/  LOP3.LUT R2, R2, 0x3, RZ, 0xc0, !PT ;  /* 0x0000000302027812 */ /* 0x000fc600078ec0ff */
[----:B------:R-:W1:Y:S01]  /*02b0*/  LDC.64 R6, c[0x0][0x380] ;  /* 0x0000e000ff067b82 */ /* 0x000e620000000a00 */
[----:B------:R-:W-:-:S07]  /*02c0*/  IADD3 R2, PT, PT, -R2, RZ, RZ ;  /* 0x000000ff02027210 */ /* 0x000fce0007ffe1ff */
[----:B------:R-:W2:Y:S02]  /*02d0*/  LDC.64 R8, c[0x0][0x388] ;  /* 0x0000e200ff087b82 */ /* 0x000ea40000000a00 */
.L_x_31:
[----:B--2---:R-:W-:-:S04]  /*02e0*/  IMAD.WIDE R12, R3, 0x4, R8 ;  /* 0x00000004030c7825 */ /* 0x004fc800078e0208 */
[C---:B-1----:R-:W-:Y:S02]  /*02f0*/  IMAD.WIDE R14, R3.reuse, 0x4, R6 ;  /* 0x00000004030e7825 */ /* 0x042fe400078e0206 */
[----:B------:R-:W2:Y:S04]  /*0300*/  LDG.E R13, desc[UR4][R12.64] ;  /* 0x000000040c0d7981 */ /* 0x000ea8000c1e1900 */
[----:B------:R-:W2:Y:S01]  /*0310*/  LDG.E R14, desc[UR4][R14.64] ;  /* 0x000000040e0e7981 */ /* 0x000ea2000c1e1900 */
[----:B0--3--:R-:W-:Y:S01]  /*0320*/  IMAD.WIDE R10, R3, 0x4, R4 ;  /* 0x00000004030a7825 */ /* 0x009fe200078e0204 */
[----:B------:R-:W-:Y:S02]  /*0330*/  IADD3 R2, PT, PT, R2, 0x1, RZ ;  /* 0x0000000102027810 */ /* 0x000fe40007ffe0ff */
[----:B------:R-:W-:-:S02]  /*0340*/  IADD3 R3, PT, PT, R0, R3, RZ ;  /* 0x0000000300037210 */ /* 0x000fc40007ffe0ff */
[----:B------:R-:W-:Y:S01]  /*0350*/  ISETP.NE.AND P0, PT, R2, RZ, PT ;  /* 0x000000ff0200720c */ /* 0x000fe20003f05270 */
[----:B--2---:R-:W-:-:S05]  /*0360*/  FADD R17, R14, R13 ;  /* 0x0000000d0e117221 */ /* 0x004fca0000000000 */
[----:B------:R3:W-:Y:S07]  /*0370*/  STG.E desc[UR4][R10.64], R17 ;  /* 0x000000110a007986 */ /* 0x0007ee000c101904 */
[----:B------:R-:W-:Y:S05]  /*0380*/  @P0 BRA `(.L_x_31) ;  /* 0xfffffffc00d40947 */ /* 0x000fea000383ffff */
.L_x_30:
[----:B------:R-:W-:Y:S05]  /*0390*/  BSYNC.RECONVERGENT B0 ;  /* 0x0000000000007941 */ /* 0x000fea0003800200 */
.L_x_29:
[----:B------:R-:W-:Y:S05]  /*03a0*/  @!P1 EXIT ;  /* 0x000000000000994d */ /* 0x000fea0003800000 */
.L_x_32:
[----:B------:R-:W3:Y:S08]  /*03b0*/  LDC.64 R4, c[0x0][0x380] ;  /* 0x0000e000ff047b82 */ /* 0x000ef00000000a00 */
[----:B------:R-:W0:Y:S01]  /*03c0*/  LDC.64 R6, c[0x0][0x388] ;  /* 0x0000e200ff067b82 */ /* 0x000e220000000a00 */
[----:B---3--:R-:W-:-:S07]  /*03d0*/  IMAD.WIDE R10, R3, 0x4, R4 ;  /* 0x00000004030a7825 */ /* 0x008fce00078e0204 */
[----:B------:R-:W1:Y:S01]  /*03e0*/  LDC.64 R4, c[0x0][0x390] ;  /* 0x0000e400ff047b82 */ /* 0x000e620000000a00 */
[----:B--2---:R-:W2:Y:S01]  /*03f0*/  LDG.E R2, desc[UR4][R10.64] ;  /* 0x000000040a027981 */ /* 0x004ea2000c1e1900 */
[----:B0-----:R-:W-:-:S05]  /*0400*/  IMAD.WIDE R12, R3, 0x4, R6 ;  /* 0x00000004030c7825 */ /* 0x001fca00078e0206 */
[----:B------:R-:W2:Y:S01]  /*0410*/  LDG.E R7, desc[UR4][R12.64] ;  /* 0x000000040c077981 */ /* 0x000ea2000c1e1900 */
[----:B-1----:R-:W-:-:S04]  /*0420*/  IMAD.WIDE R16, R3, 0x4, R4 ;  /* 0x0000000403107825 */ /* 0x002fc800078e0204 */
[----:B------:R-:W-:-:S04]  /*0430*/  IMAD.WIDE R4, R0, 0x4, R10 ;  /* 0x0000000400047825 */ /* 0x000fc800078e020a */
[----:B--2---:R-:W-:Y:S01]  /*0440*/  FADD R19, R2, R7 ;  /* 0x0000000702137221 */ /* 0x004fe20000000000 */
[----:B------:R-:W-:-:S04]  /*0450*/  IMAD.WIDE R6, R0, 0x4, R12 ;  /* 0x0000000400067825 */ /* 0x000fc800078e020c */
[----:B------:R0:W-:Y:S04]  /*0460*/  STG.E desc[UR4][R16.64], R19 ;  /* 0x0000001310007986 */ /* 0x0001e8000c101904 */
[----:B------:R-:W2:Y:S04]  /*0470*/  LDG.E R2, desc[UR4][R4.64] ;  /* 0x0000000404027981 */ /* 0x000ea8000c1e1900 */
[----:B------:R-:W2:Y:S01]  /*0480*/  LDG.E R15, desc[UR4][R6.64] ;  /* 0x00000004060f7981 */ /* 0x000ea2000c1e1900 */
[----:B------:R-:W-:-:S04]  /*0490*/  IMAD.WIDE R8, R0, 0x4, R16 ;  /* 0x0000000400087825 */ /* 0x000fc800078e0210 */
[----:B------:R-:W-:-:S04]  /*04a0*/  IMAD.WIDE R10, R0, 0x4, R4 ;  /* 0x00000004000a7825 */ /* 0x000fc800078e0204 */
[----:B------:R-:W-:-:S04]  /*04b0*/  IMAD.WIDE R12, R0, 0x4, R6 ;  /* 0x00000004000c7825 */ /* 0x000fc800078e0206 */
[----:B--2---:R-:W-:-:S05]  /*04c0*/  FADD R21, R2, R15 ;  /* 0x0000000f02157221 */ /* 0x004fca0000000000 */
        /* <DEDUP_REMOVED lines=8> */
[----:B------:R-:W1:Y:S04]  /*0550*/  LDG.E R4, desc[UR4][R4.64] ;  /* 0x0000000404047981 */ /* 0x000e68000c1e1900 */
[----:B------:R-:W1:Y:S01]  /*0560*/  LDG.E R7, desc[UR4][R6.64] ;  /* 0x0000000406077981 */ /* 0x000e62000c1e1900 */
[C---:B0-----:R-:W-:Y:S01]  /*0570*/  IMAD.WIDE R16, R0.reuse, 0x4, R14 ;  /* 0x0000000400107825 */ /* 0x041fe200078e020e */
[----:B------:R-:W-:-:S04]  /*0580*/  LEA R3, R0, R3, 0x2 ;  /* 0x0000000300037211 */ /* 0x000fc800078e10ff */
[----:B------:R-:W-:Y:S01]  /*0590*/  ISETP.GE.AND P0, PT, R3, UR6, PT ;  /* 0x0000000603007c0c */ /* 0x000fe2000bf06270 */
[----:B-1----:R-:W-:-:S05]  /*05a0*/  FADD R9, R4, R7 ;  /* 0x0000000704097221 */ /* 0x002fca0000000000 */
[----:B------:R2:W-:Y:S07]  /*05b0*/  STG.E desc[UR4][R16.64], R9 ;  /* 0x0000000910007986 */ /* 0x0005ee000c101904 */
[----:B------:R-:W-:Y:S05]  /*05c0*/  @!P0 BRA `(.L_x_32) ;  /* 0xfffffffc00788947 */ /* 0x000fea000383ffff */
[----:B------:R-:W-:Y:S05]  /*05d0*/  EXIT ;  /* 0x000000000000794d */ /* 0x000fea0003800000 */
.L_x_33:
        /* <DEDUP_REMOVED lines=10> */
.L_x_38:


//--------------------- .text._Z9vectorSumPfS_S_i --------------------------
	.section	.text._Z9vectorSumPfS_S_i,"ax",@progbits
	.align	128
        .global         _Z9vectorSumPfS_S_i
        .type           _Z9vectorSumPfS_S_i,@function
        .size           _Z9vectorSumPfS_S_i,(.L_x_39 - _Z9vectorSumPfS_S_i)
        .other          _Z9vectorSumPfS_S_i,@"STO_CUDA_ENTRY STV_DEFAULT"
_Z9vectorSumPfS_S_i:
.text._Z9vectorSumPfS_S_i:
[----:B------:R-:W-:Y:S01]  /*0000*/  LDC R1, c[0x0][0x37c] ;  /* 0x0000df00ff017b82 */ /* 0x000fe20000000800 */
[----:B------:R-:W0:Y:S07]  /*0010*/  S2R R0, SR_TID.X ;  /* 0x0000000000007919 */ /* 0x000e2e0000002100 */
[----:B------:R-:W0:Y:S01]  /*0020*/  S2UR UR4, SR_CTAID.X ;  /* 0x00000000000479c3 */ /* 0x000e220000002500 */
[----:B------:R-:W1:Y:S07]  /*0030*/  LDCU UR5, c[0x0][0x398] ;  /* 0x00007300ff0577ac */ /* 0x000e6e0008000800 */
[----:B------:R-:W0:Y:S02]  /*0040*/  LDC R9, c[0x0][0x360] ;  /* 0x0000d800ff097b82 */ /* 0x000e240000000800 */
[----:B0-----:R-:W-:-:S05]  /*0050*/  IMAD R9, R9, UR4, R0 ;  /* 0x0000000409097c24 */ /* 0x001fca000f8e0200 */
[----:B-1----:R-:W-:-:S13]  /*0060*/  ISETP.GE.AND P0, PT, R9, UR5, PT ;  /* 0x0000000509007c0c */ /* 0x002fda000bf06270 */
[----:B------:R-:W-:Y:S05]  /*0070*/  @P0 EXIT ;  /* 0x000000000000094d */ /* 0x000fea0003800000 */
[----:B------:R-:W0:Y:S01]  /*0080*/  LDC.64 R2, c[0x0][0x380] ;  /* 0x0000e000ff027b82 */ /* 0x000e220000000a00 */
[----:B------:R-:W1:Y:S07]  /*0090*/  LDCU.64 UR4, c[0x0][0x358] ;  /* 0x00006b00ff0477ac */ /* 0x000e6e0008000a00 */
[----:B------:R-:W2:Y:S08]  /*00a0*/  LDC.64 R4, c[0x0][0x388] ;  /* 0x0000e200ff047b82 */ /* 0x000eb00000000a00 */
[----:B------:R-:W3:Y:S01]  /*00b0*/  LDC.64 R6, c[0x0][0x390] ;  /* 0x0000e400ff067b82 */ /* 0x000ee20000000a00 */
[----:B0-----:R-:W-:-:S06]  /*00c0*/  IMAD.WIDE R2, R9, 0x4, R2 ;  /* 0x0000000409027825 */ /* 0x001fcc00078e0202 */
[----:B-1----:R-:W4:Y:S01]  /*00d0*/  LDG.E R2, desc[UR4][R2.64] ;  /* 0x0000000402027981 */ /* 0x002f22000c1e1900 */
[----:B--2---:R-:W-:-:S06]  /*00e0*/  IMAD.WIDE R4, R9, 0x4, R4 ;  /* 0x0000000409047825 */ /* 0x004fcc00078e0204 */
[----:B------:R-:W4:Y:S01]  /*00f0*/  LDG.E R5, desc[UR4][R4.64] ;  /* 0x0000000404057981 */ /* 0x000f22000c1e1900 */
[----:B---3--:R-:W-:-:S04]  /*0100*/  IMAD.WIDE R6, R9, 0x4, R6 ;  /* 0x0000000409067825 */ /* 0x008fc800078e0206 */
[----:B----4-:R-:W-:-:S05]  /*0110*/  FADD R9, R2, R5 ;  /* 0x0000000502097221 */ /* 0x010fca0000000000 */
[----:B------:R-:W-:Y:S01]  /*0120*/  STG.E desc[UR4][R6.64], R9 ;  /* 0x0000000906007986 */ /* 0x000fe2000c101904 */
[----:B------:R-:W-:Y:S05]  /*0130*/  EXIT ;  /* 0x000000000000794d */ /* 0x000fea0003800000 */
.L_x_34:
        /* <DEDUP_REMOVED lines=12> */
.L_x_39:


//--------------------- .nv.shared.reserved.0     --------------------------
	.section	.nv.shared.reserved.0,"aw",@nobits
	.weak		__nv_reservedSMEM_offset_0_alias
	.size		__nv_reservedSMEM_offset_0_alias, 0, 64
	.other		__nv_reservedSMEM_offset_0_alias,@"STO_CUDA_RESERVED_SHARED STV_DEFAULT"
__nv_reservedSMEM_offset_0_alias:
	.zero		0
	.zero		64


//--------------------- .nv.constant0._Z26ILPVectorizedGridVectorSumPfS_S_i --------------------------
	.section	.nv.constant0._Z26ILPVectorizedGridVectorSumPfS_S_i,"a",@progbits
	.sectionflags	@""
	.align	4
.nv.constant0._Z26ILPVectorizedGridVectorSumPfS_S_i:
	.zero		924


//--------------------- .nv.constant0._Z23gridVectorizedVectorSumPfS_S_i --------------------------
	.section	.nv.constant0._Z23gridVectorizedVectorSumPfS_S_i,"a",@progbits
	.sectionflags	@""
	.align	4
.nv.constant0._Z23gridVectorizedVectorSumPfS_S_i:
	.zero		924


//--------------------- .nv.constant0._Z19vectorizedVectorSumPfS_S_i --------------------------
	.section	.nv.constant0._Z19vectorizedVectorSumPfS_S_i,"a",@progbits
	.sectionflags	@""
	.align	4
.nv.constant0._Z19vectorizedVectorSumPfS_S_i:
	.zero		924


//--------------------- .nv.constant0._Z19gridStrideVectorSumPfS_S_i --------------------------
	.section	.nv.constant0._Z19gridStrideVectorSumPfS_S_i,"a",@progbits
	.sectionflags	@""
	.align	4
.nv.constant0._Z19gridStrideVectorSumPfS_S_i:
	.zero		924


//--------------------- .nv.constant0._Z9vectorSumPfS_S_i --------------------------
	.section	.nv.constant0._Z9vectorSumPfS_S_i,"a",@progbits
	.sectionflags	@""
	.align	4
.nv.constant0._Z9vectorSumPfS_S_i:
	.zero		924


//--------------------- SYMBOLS --------------------------

	.type		.nv.reservedSmem.offset0,@object
	.size		.nv.reservedSmem.offset0,0x4
